// Copyright (c) 2024, Jay Shah, Ganesh Bikshandi, Ying Zhang, Vijay Thakkar, Pradeep Ramani, Tri Dao.
// Splitting the different template instantiations to different files to speed up compilation.
// This file is auto-generated. See "generate_kernels.py"

#include "flash_fwd_launch_template.h"

#ifndef FLASHATTENTION_DISABLE_HDIM192
template void run_mha_fwd_<90, cutlass::bfloat16_t, 192, 128, true, true, true, true>(Flash_fwd_params &params, cudaStream_t stream);
#endif


// ===== COMPILED SASS (sm_103a) =====

	.target	sm_103a

	.elftype	@"ET_EXEC"


//--------------------- .note.nv.tkinfo           --------------------------
	.section	.note.nv.tkinfo,"",@"SHT_NOTE"
	.sectionflags	@"SHF_NOTE_NV_TKINFO"
	.tkinfo
        /*0018*/ 	.word	0x00000002
        /*0030*/ 	.string	""
        /*0030*/ 	.string	"ptxas"
        /*0030*/ 	.string	"Cuda compilation tools, release 13.0, V13.0.88"
        /*0030*/ 	.string	"Build cuda_13.0.r13.0/compiler.36424714_0"
        /*0030*/ 	.string	"-arch sm_103a -m 64 "



//--------------------- .note.nv.cuinfo           --------------------------
	.section	.note.nv.cuinfo,"",@"SHT_NOTE"
	.sectionflags	@"SHF_NOTE_NV_CUINFO"
        /*0018*/ 	.short	0x0002
        /*001a*/ 	.short	0x0067
        /*001c*/ 	.short	0x0082
	.zero		2


//--------------------- .nv.info                  --------------------------
	.section	.nv.info,"",@"SHT_CUDA_INFO"
	.align	4


	//----- nvinfo : EIATTR_REGCOUNT
	.align		4
        /*0000*/ 	.byte	0x04, 0x2f
        /*0002*/ 	.short	(.L_12 - .L_11)
	.align		4
.L_11:
        /*0004*/ 	.word	index@(_ZN7cutlass13device_kernelIN5flash11enable_sm90INS1_16FlashAttnFwdSm90INS1_25CollectiveMainloopFwdSm90ILi2EN4cute5tupleIJNS5_1CILi1EEES8_S8_EEENS6_IJNS7_ILi128EEENS7_ILi96EEENS7_ILi192EEEEEELi128ENS_10bfloat16_tEfNS_4arch4Sm90ELb1ELb0ELb1ELb1ELb1ELb1ELb0ELb1ELb1ELb1ELb1ELb0EEENS1_21CollectiveEpilogueFwdINS6_IJSA_SA_SB_EEES9_SE_SG_Li256ELb1ELb1ELb1ELb0EEENS1_36VarlenDynamicPersistentTileSchedulerILi128ELi96ELi256ELi128ELb1ELb1ELb1ELb1ELb1ELb1EEEEEEEEEvNT_6ParamsE)
        /*0008*/ 	.word	0x00000004


	//----- nvinfo : EIATTR_FRAME_SIZE
	.align		4
.L_12:
        /*000c*/ 	.byte	0x04, 0x11
        /*000e*/ 	.short	(.L_14 - .L_13)
	.align		4
.L_13:
        /*0010*/ 	.word	index@(_ZN7cutlass13device_kernelIN5flash11enable_sm90INS1_16FlashAttnFwdSm90INS1_25CollectiveMainloopFwdSm90ILi2EN4cute5tupleIJNS5_1CILi1EEES8_S8_EEENS6_IJNS7_ILi128EEENS7_ILi96EEENS7_ILi192EEEEEELi128ENS_10bfloat16_tEfNS_4arch4Sm90ELb1ELb0ELb1ELb1ELb1ELb1ELb0ELb1ELb1ELb1ELb1ELb0EEENS1_21CollectiveEpilogueFwdINS6_IJSA_SA_SB_EEES9_SE_SG_Li256ELb1ELb1ELb1ELb0EEENS1_36VarlenDynamicPersistentTileSchedulerILi128ELi96ELi256ELi128ELb1ELb1ELb1ELb1ELb1ELb1EEEEEEEEEvNT_6ParamsE)
        /*0014*/ 	.word	0x00000000


	//----- nvinfo : EIATTR_REGCOUNT
	.align		4
.L_14:
        /*0018*/ 	.byte	0x04, 0x2f
        /*001a*/ 	.short	(.L_16 - .L_15)
	.align		4
.L_15:
        /*001c*/ 	.word	index@(_ZN7cutlass13device_kernelIN5flash11enable_sm90INS1_16FlashAttnFwdSm90INS1_25CollectiveMainloopFwdSm90ILi2EN4cute5tupleIJNS5_1CILi1EEES8_S8_EEENS6_IJNS7_ILi128EEENS7_ILi96EEENS7_ILi192EEEEEELi128ENS_10bfloat16_tEfNS_4arch4Sm90ELb1ELb0ELb1ELb1ELb1ELb0ELb0ELb1ELb1ELb1ELb1ELb0EEENS1_21CollectiveEpilogueFwdINS6_IJSA_SA_SB_EEES9_SE_SG_Li256ELb1ELb1ELb1ELb0EEENS1_36VarlenDynamicPersistentTileSchedulerILi128ELi96ELi256ELi128ELb1ELb1ELb1ELb1ELb1ELb1EEEEEEEEEvNT_6ParamsE)
        /*0020*/ 	.word	0x00000004


	//----- nvinfo : EIATTR_FRAME_SIZE
	.align		4
.L_16:
        /*0024*/ 	.byte	0x04, 0x11
        /*0026*/ 	.short	(.L_18 - .L_17)
	.align		4
.L_17:
        /*0028*/ 	.word	index@(_ZN7cutlass13device_kernelIN5flash11enable_sm90INS1_16FlashAttnFwdSm90INS1_25CollectiveMainloopFwdSm90ILi2EN4cute5tupleIJNS5_1CILi1EEES8_S8_EEENS6_IJNS7_ILi128EEENS7_ILi96EEENS7_ILi192EEEEEELi128ENS_10bfloat16_tEfNS_4arch4Sm90ELb1ELb0ELb1ELb1ELb1ELb0ELb0ELb1ELb1ELb1ELb1ELb0EEENS1_21CollectiveEpilogueFwdINS6_IJSA_SA_SB_EEES9_SE_SG_Li256ELb1ELb1ELb1ELb0EEENS1_36VarlenDynamicPersistentTileSchedulerILi128ELi96ELi256ELi128ELb1ELb1ELb1ELb1ELb1ELb1EEEEEEEEEvNT_6ParamsE)
        /*002c*/ 	.word	0x00000000


	//----- nvinfo : EIATTR_REGCOUNT
	.align		4
.L_18:
        /*0030*/ 	.byte	0x04, 0x2f
        /*0032*/ 	.short	(.L_20 - .L_19)
	.align		4
.L_19:
        /*0034*/ 	.word	index@(_ZN7cutlass13device_kernelIN5flash11enable_sm90INS1_16FlashAttnFwdSm90INS1_25CollectiveMainloopFwdSm90ILi2EN4cute5tupleIJNS5_1CILi1EEES8_S8_EEENS6_IJNS7_ILi128EEENS7_ILi96EEENS7_ILi192EEEEEELi128ENS_10bfloat16_tEfNS_4arch4Sm90ELb1ELb0ELb1ELb0ELb1ELb0ELb0ELb1ELb1ELb1ELb1ELb0EEENS1_21CollectiveEpilogueFwdINS6_IJSA_SA_SB_EEES9_SE_SG_Li256ELb0ELb1ELb1ELb0EEENS1_19SingleTileSchedulerILb0ELb1ELb1ELi128EEEEEEEEEvNT_6ParamsE)
        /*0038*/ 	.word	0x00000004


	//----- nvinfo : EIATTR_FRAME_SIZE
	.align		4
.L_20:
        /*003c*/ 	.byte	0x04, 0x11
        /*003e*/ 	.short	(.L_22 - .L_21)
	.align		4
.L_21:
        /*0040*/ 	.word	index@(_ZN7cutlass13device_kernelIN5flash11enable_sm90INS1_16FlashAttnFwdSm90INS1_25CollectiveMainloopFwdSm90ILi2EN4cute5tupleIJNS5_1CILi1EEES8_S8_EEENS6_IJNS7_ILi128EEENS7_ILi96EEENS7_ILi192EEEEEELi128ENS_10bfloat16_tEfNS_4arch4Sm90ELb1ELb0ELb1ELb0ELb1ELb0ELb0ELb1ELb1ELb1ELb1ELb0EEENS1_21CollectiveEpilogueFwdINS6_IJSA_SA_SB_EEES9_SE_SG_Li256ELb0ELb1ELb1ELb0EEENS1_19SingleTileSchedulerILb0ELb1ELb1ELi128EEEEEEEEEvNT_6ParamsE)
        /*0044*/ 	.word	0x00000000


	//----- nvinfo : EIATTR_REGCOUNT
	.align		4
.L_22:
        /*0048*/ 	.byte	0x04, 0x2f
        /*004a*/ 	.short	(.L_24 - .L_23)
	.align		4
.L_23:
        /*004c*/ 	.word	index@(_ZN7cutlass13device_kernelIN5flash11enable_sm90INS1_16FlashAttnFwdSm90INS1_25CollectiveMainloopFwdSm90ILi2EN4cute5tupleIJNS5_1CILi1EEES8_S8_EEENS6_IJNS7_ILi128EEENS7_ILi96EEENS7_ILi192EEEEEELi128ENS_10bfloat16_tEfNS_4arch4Sm90ELb0ELb1ELb1ELb1ELb1ELb1ELb0ELb1ELb1ELb1ELb1ELb0EEENS1_21CollectiveEpilogueFwdINS6_IJSA_SA_SB_EEES9_SE_SG_Li256ELb1ELb1ELb1ELb0EEENS1_36VarlenDynamicPersistentTileSchedulerILi128ELi96ELi256ELi128ELb1ELb1ELb1ELb1ELb0ELb1EEEEEEEEEvNT_6ParamsE)
        /*0050*/ 	.word	0x00000004


	//----- nvinfo : EIATTR_FRAME_SIZE
	.align		4
.L_24:
        /*0054*/ 	.byte	0x04, 0x11
        /*0056*/ 	.short	(.L_26 - .L_25)
	.align		4
.L_25:
        /*0058*/ 	.word	index@(_ZN7cutlass13device_kernelIN5flash11enable_sm90INS1_16FlashAttnFwdSm90INS1_25CollectiveMainloopFwdSm90ILi2EN4cute5tupleIJNS5_1CILi1EEES8_S8_EEENS6_IJNS7_ILi128EEENS7_ILi96EEENS7_ILi192EEEEEELi128ENS_10bfloat16_tEfNS_4arch4Sm90ELb0ELb1ELb1ELb1ELb1ELb1ELb0ELb1ELb1ELb1ELb1ELb0EEENS1_21CollectiveEpilogueFwdINS6_IJSA_SA_SB_EEES9_SE_SG_Li256ELb1ELb1ELb1ELb0EEENS1_36VarlenDynamicPersistentTileSchedulerILi128ELi96ELi256ELi128ELb1ELb1ELb1ELb1ELb0ELb1EEEEEEEEEvNT_6ParamsE)
        /*005c*/ 	.word	0x00000000


	//----- nvinfo : EIATTR_REGCOUNT
	.align		4
.L_26:
        /*0060*/ 	.byte	0x04, 0x2f
        /*0062*/ 	.short	(.L_28 - .L_27)
	.align		4
.L_27:
        /*0064*/ 	.word	index@(_ZN7cutlass13device_kernelIN5flash11enable_sm90INS1_16FlashAttnFwdSm90INS1_25CollectiveMainloopFwdSm90ILi2EN4cute5tupleIJNS5_1CILi1EEES8_S8_EEENS6_IJNS7_ILi128EEENS7_ILi96EEENS7_ILi192EEEEEELi128ENS_10bfloat16_tEfNS_4arch4Sm90ELb0ELb1ELb1ELb1ELb1ELb0ELb0ELb1ELb1ELb1ELb1ELb0EEENS1_21CollectiveEpilogueFwdINS6_IJSA_SA_SB_EEES9_SE_SG_Li256ELb1ELb1ELb1ELb0EEENS1_36VarlenDynamicPersistentTileSchedulerILi128ELi96ELi256ELi128ELb1ELb1ELb1ELb1ELb0ELb1EEEEEEEEEvNT_6ParamsE)
        /*0068*/ 	.word	0x00000004


	//----- nvinfo : EIATTR_FRAME_SIZE
	.align		4
.L_28:
        /*006c*/ 	.byte	0x04, 0x11
        /*006e*/ 	.short	(.L_30 - .L_29)
	.align		4
.L_29:
        /*0070*/ 	.word	index@(_ZN7cutlass13device_kernelIN5flash11enable_sm90INS1_16FlashAttnFwdSm90INS1_25CollectiveMainloopFwdSm90ILi2EN4cute5tupleIJNS5_1CILi1EEES8_S8_EEENS6_IJNS7_ILi128EEENS7_ILi96EEENS7_ILi192EEEEEELi128ENS_10bfloat16_tEfNS_4arch4Sm90ELb0ELb1ELb1ELb1ELb1ELb0ELb0ELb1ELb1ELb1ELb1ELb0EEENS1_21CollectiveEpilogueFwdINS6_IJSA_SA_SB_EEES9_SE_SG_Li256ELb1ELb1ELb1ELb0EEENS1_36VarlenDynamicPersistentTileSchedulerILi128ELi96ELi256ELi128ELb1ELb1ELb1ELb1ELb0ELb1EEEEEEEEEvNT_6ParamsE)
        /*0074*/ 	.word	0x00000000


	//----- nvinfo : EIATTR_REGCOUNT
	.align		4
.L_30:
        /*0078*/ 	.byte	0x04, 0x2f
        /*007a*/ 	.short	(.L_32 - .L_31)
	.align		4
.L_31:
        /*007c*/ 	.word	index@(_ZN7cutlass13device_kernelIN5flash11enable_sm90INS1_16FlashAttnFwdSm90INS1_25CollectiveMainloopFwdSm90ILi2EN4cute5tupleIJNS5_1CILi1EEES8_S8_EEENS6_IJNS7_ILi128EEENS7_ILi96EEENS7_ILi192EEEEEELi128ENS_10bfloat16_tEfNS_4arch4Sm90ELb0ELb1ELb1ELb0ELb1ELb0ELb0ELb1ELb1ELb1ELb1ELb0EEENS1_21CollectiveEpilogueFwdINS6_IJSA_SA_SB_EEES9_SE_SG_Li256ELb0ELb1ELb1ELb0EEENS1_19SingleTileSchedulerILb0ELb1ELb1ELi128EEEEEEEEEvNT_6ParamsE)
        /*0080*/ 	.word	0x00000004


	//----- nvinfo : EIATTR_FRAME_SIZE
	.align		4
.L_32:
        /*0084*/ 	.byte	0x04, 0x11
        /*0086*/ 	.short	(.L_34 - .L_33)
	.align		4
.L_33:
        /*0088*/ 	.word	index@(_ZN7cutlass13device_kernelIN5flash11enable_sm90INS1_16FlashAttnFwdSm90INS1_25CollectiveMainloopFwdSm90ILi2EN4cute5tupleIJNS5_1CILi1EEES8_S8_EEENS6_IJNS7_ILi128EEENS7_ILi96EEENS7_ILi192EEEEEELi128ENS_10bfloat16_tEfNS_4arch4Sm90ELb0ELb1ELb1ELb0ELb1ELb0ELb0ELb1ELb1ELb1ELb1ELb0EEENS1_21CollectiveEpilogueFwdINS6_IJSA_SA_SB_EEES9_SE_SG_Li256ELb0ELb1ELb1ELb0EEENS1_19SingleTileSchedulerILb0ELb1ELb1ELi128EEEEEEEEEvNT_6ParamsE)
        /*008c*/ 	.word	0x00000000


	//----- nvinfo : EIATTR_REGCOUNT
	.align		4
.L_34:
        /*0090*/ 	.byte	0x04, 0x2f
        /*0092*/ 	.short	(.L_36 - .L_35)
	.align		4
.L_35:
        /*0094*/ 	.word	index@(_ZN7cutlass13device_kernelIN5flash11enable_sm90INS1_16FlashAttnFwdSm90INS1_25CollectiveMainloopFwdSm90ILi2EN4cute5tupleIJNS5_1CILi1EEES8_S8_EEENS6_IJNS7_ILi128EEENS7_ILi96EEENS7_ILi192EEEEEELi128ENS_10bfloat16_tEfNS_4arch4Sm90ELb0ELb0ELb1ELb1ELb1ELb1ELb0ELb1ELb1ELb1ELb1ELb0EEENS1_21CollectiveEpilogueFwdINS6_IJSA_SA_SB_EEES9_SE_SG_Li256ELb1ELb1ELb1ELb0EEENS1_36VarlenDynamicPersistentTileSchedulerILi128ELi96ELi256ELi128ELb1ELb1ELb1ELb0ELb1ELb1EEEEEEEEEvNT_6ParamsE)
        /*0098*/ 	.word	0x00000004


	//----- nvinfo : EIATTR_FRAME_SIZE
	.align		4
.L_36:
        /*009c*/ 	.byte	0x04, 0x11
        /*009e*/ 	.short	(.L_38 - .L_37)
	.align		4
.L_37:
        /*00a0*/ 	.word	index@(_ZN7cutlass13device_kernelIN5flash11enable_sm90INS1_16FlashAttnFwdSm90INS1_25CollectiveMainloopFwdSm90ILi2EN4cute5tupleIJNS5_1CILi1EEES8_S8_EEENS6_IJNS7_ILi128EEENS7_ILi96EEENS7_ILi192EEEEEELi128ENS_10bfloat16_tEfNS_4arch4Sm90ELb0ELb0ELb1ELb1ELb1ELb1ELb0ELb1ELb1ELb1ELb1ELb0EEENS1_21CollectiveEpilogueFwdINS6_IJSA_SA_SB_EEES9_SE_SG_Li256ELb1ELb1ELb1ELb0EEENS1_36VarlenDynamicPersistentTileSchedulerILi128ELi96ELi256ELi128ELb1ELb1ELb1ELb0ELb1ELb1EEEEEEEEEvNT_6ParamsE)
        /*00a4*/ 	.word	0x00000000


	//----- nvinfo : EIATTR_REGCOUNT
	.align		4
.L_38:
        /*00a8*/ 	.byte	0x04, 0x2f
        /*00aa*/ 	.short	(.L_40 - .L_39)
	.align		4
.L_39:
        /*00ac*/ 	.word	index@(_ZN7cutlass13device_kernelIN5flash11enable_sm90INS1_16FlashAttnFwdSm90INS1_25CollectiveMainloopFwdSm90ILi2EN4cute5tupleIJNS5_1CILi1EEES8_S8_EEENS6_IJNS7_ILi128EEENS7_ILi96EEENS7_ILi192EEEEEELi128ENS_10bfloat16_tEfNS_4arch4Sm90ELb0ELb0ELb1ELb1ELb1ELb0ELb0ELb1ELb1ELb1ELb1ELb0EEENS1_21CollectiveEpilogueFwdINS6_IJSA_SA_SB_EEES9_SE_SG_Li256ELb1ELb1ELb1ELb0EEENS1_36VarlenDynamicPersistentTileSchedulerILi128ELi96ELi256ELi128ELb1ELb1ELb1ELb0ELb1ELb1EEEEEEEEEvNT_6ParamsE)
        /*00b0*/ 	.word	0x00000004


	//----- nvinfo : EIATTR_FRAME_SIZE
	.align		4
.L_40:
        /*00b4*/ 	.byte	0x04, 0x11
        /*00b6*/ 	.short	(.L_42 - .L_41)
	.align		4
.L_41:
        /*00b8*/ 	.word	index@(_ZN7cutlass13device_kernelIN5flash11enable_sm90INS1_16FlashAttnFwdSm90INS1_25CollectiveMainloopFwdSm90ILi2EN4cute5tupleIJNS5_1CILi1EEES8_S8_EEENS6_IJNS7_ILi128EEENS7_ILi96EEENS7_ILi192EEEEEELi128ENS_10bfloat16_tEfNS_4arch4Sm90ELb0ELb0ELb1ELb1ELb1ELb0ELb0ELb1ELb1ELb1ELb1ELb0EEENS1_21CollectiveEpilogueFwdINS6_IJSA_SA_SB_EEES9_SE_SG_Li256ELb1ELb1ELb1ELb0EEENS1_36VarlenDynamicPersistentTileSchedulerILi128ELi96ELi256ELi128ELb1ELb1ELb1ELb0ELb1ELb1EEEEEEEEEvNT_6ParamsE)
        /*00bc*/ 	.word	0x00000000


	//----- nvinfo : EIATTR_REGCOUNT
	.align		4
.L_42:
        /*00c0*/ 	.byte	0x04, 0x2f
        /*00c2*/ 	.short	(.L_44 - .L_43)
	.align		4
.L_43:
        /*00c4*/ 	.word	index@(_ZN7cutlass13device_kernelIN5flash11enable_sm90INS1_16FlashAttnFwdSm90INS1_25CollectiveMainloopFwdSm90ILi2EN4cute5tupleIJNS5_1CILi1EEES8_S8_EEENS6_IJNS7_ILi128EEENS7_ILi96EEENS7_ILi192EEEEEELi128ENS_10bfloat16_tEfNS_4arch4Sm90ELb0ELb0ELb1ELb0ELb1ELb0ELb0ELb1ELb1ELb1ELb1ELb0EEENS1_21CollectiveEpilogueFwdINS6_IJSA_SA_SB_EEES9_SE_SG_Li256ELb0ELb1ELb1ELb0EEENS1_19SingleTileSchedulerILb0ELb1ELb1ELi128EEEEEEEEEvNT_6ParamsE)
        /*00c8*/ 	.word	0x00000004


	//----- nvinfo : EIATTR_FRAME_SIZE
	.align		4
.L_44:
        /*00cc*/ 	.byte	0x04, 0x11
        /*00ce*/ 	.short	(.L_46 - .L_45)
	.align		4
.L_45:
        /*00d0*/ 	.word	index@(_ZN7cutlass13device_kernelIN5flash11enable_sm90INS1_16FlashAttnFwdSm90INS1_25CollectiveMainloopFwdSm90ILi2EN4cute5tupleIJNS5_1CILi1EEES8_S8_EEENS6_IJNS7_ILi128EEENS7_ILi96EEENS7_ILi192EEEEEELi128ENS_10bfloat16_tEfNS_4arch4Sm90ELb0ELb0ELb1ELb0ELb1ELb0ELb0ELb1ELb1ELb1ELb1ELb0EEENS1_21CollectiveEpilogueFwdINS6_IJSA_SA_SB_EEES9_SE_SG_Li256ELb0ELb1ELb1ELb0EEENS1_19SingleTileSchedulerILb0ELb1ELb1ELi128EEEEEEEEEvNT_6ParamsE)
        /*00d4*/ 	.word	0x00000000


	//----- nvinfo : EIATTR_MIN_STACK_SIZE
	.align		4
.L_46:
        /*00d8*/ 	.byte	0x04, 0x12
        /*00da*/ 	.short	(.L_48 - .L_47)
	.align		4
.L_47:
        /*00dc*/ 	.word	index@(_ZN7cutlass13device_kernelIN5flash11enable_sm90INS1_16FlashAttnFwdSm90INS1_25CollectiveMainloopFwdSm90ILi2EN4cute5tupleIJNS5_1CILi1EEES8_S8_EEENS6_IJNS7_ILi128EEENS7_ILi96EEENS7_ILi192EEEEEELi128ENS_10bfloat16_tEfNS_4arch4Sm90ELb0ELb0ELb1ELb0ELb1ELb0ELb0ELb1ELb1ELb1ELb1ELb0EEENS1_21CollectiveEpilogueFwdINS6_IJSA_SA_SB_EEES9_SE_SG_Li256ELb0ELb1ELb1ELb0EEENS1_19SingleTileSchedulerILb0ELb1ELb1ELi128EEEEEEEEEvNT_6ParamsE)
        /*00e0*/ 	.word	0x00000000


	//----- nvinfo : EIATTR_MIN_STACK_SIZE
	.align		4
.L_48:
        /*00e4*/ 	.byte	0x04, 0x12
        /*00e6*/ 	.short	(.L_50 - .L_49)
	.align		4
.L_49:
        /*00e8*/ 	.word	index@(_ZN7cutlass13device_kernelIN5flash11enable_sm90INS1_16FlashAttnFwdSm90INS1_25CollectiveMainloopFwdSm90ILi2EN4cute5tupleIJNS5_1CILi1EEES8_S8_EEENS6_IJNS7_ILi128EEENS7_ILi96EEENS7_ILi192EEEEEELi128ENS_10bfloat16_tEfNS_4arch4Sm90ELb0ELb0ELb1ELb1ELb1ELb0ELb0ELb1ELb1ELb1ELb1ELb0EEENS1_21CollectiveEpilogueFwdINS6_IJSA_SA_SB_EEES9_SE_SG_Li256ELb1ELb1ELb1ELb0EEENS1_36VarlenDynamicPersistentTileSchedulerILi128ELi96ELi256ELi128ELb1ELb1ELb1ELb0ELb1ELb1EEEEEEEEEvNT_6ParamsE)
        /*00ec*/ 	.word	0x00000000


	//----- nvinfo : EIATTR_MIN_STACK_SIZE
	.align		4
.L_50:
        /*00f0*/ 	.byte	0x04, 0x12
        /*00f2*/ 	.short	(.L_52 - .L_51)
	.align		4
.L_51:
        /*00f4*/ 	.word	index@(_ZN7cutlass13device_kernelIN5flash11enable_sm90INS1_16FlashAttnFwdSm90INS1_25CollectiveMainloopFwdSm90ILi2EN4cute5tupleIJNS5_1CILi1EEES8_S8_EEENS6_IJNS7_ILi128EEENS7_ILi96EEENS7_ILi192EEEEEELi128ENS_10bfloat16_tEfNS_4arch4Sm90ELb0ELb0ELb1ELb1ELb1ELb1ELb0ELb1ELb1ELb1ELb1ELb0EEENS1_21CollectiveEpilogueFwdINS6_IJSA_SA_SB_EEES9_SE_SG_Li256ELb1ELb1ELb1ELb0EEENS1_36VarlenDynamicPersistentTileSchedulerILi128ELi96ELi256ELi128ELb1ELb1ELb1ELb0ELb1ELb1EEEEEEEEEvNT_6ParamsE)
        /*00f8*/ 	.word	0x00000000


	//----- nvinfo : EIATTR_MIN_STACK_SIZE
	.align		4
.L_52:
        /*00fc*/ 	.byte	0x04, 0x12
        /*00fe*/ 	.short	(.L_54 - .L_53)
	.align		4
.L_53:
        /*0100*/ 	.word	index@(_ZN7cutlass13device_kernelIN5flash11enable_sm90INS1_16FlashAttnFwdSm90INS1_25CollectiveMainloopFwdSm90ILi2EN4cute5tupleIJNS5_1CILi1EEES8_S8_EEENS6_IJNS7_ILi128EEENS7_ILi96EEENS7_ILi192EEEEEELi128ENS_10bfloat16_tEfNS_4arch4Sm90ELb0ELb1ELb1ELb0ELb1ELb0ELb0ELb1ELb1ELb1ELb1ELb0EEENS1_21CollectiveEpilogueFwdINS6_IJSA_SA_SB_EEES9_SE_SG_Li256ELb0ELb1ELb1ELb0EEENS1_19SingleTileSchedulerILb0ELb1ELb1ELi128EEEEEEEEEvNT_6ParamsE)
        /*0104*/ 	.word	0x00000000


	//----- nvinfo : EIATTR_MIN_STACK_SIZE
	.align		4
.L_54:
        /*0108*/ 	.byte	0x04, 0x12
        /*010a*/ 	.short	(.L_56 - .L_55)
	.align		4
.L_55:
        /*010c*/ 	.word	index@(_ZN7cutlass13device_kernelIN5flash11enable_sm90INS1_16FlashAttnFwdSm90INS1_25CollectiveMainloopFwdSm90ILi2EN4cute5tupleIJNS5_1CILi1EEES8_S8_EEENS6_IJNS7_ILi128EEENS7_ILi96EEENS7_ILi192EEEEEELi128ENS_10bfloat16_tEfNS_4arch4Sm90ELb0ELb1ELb1ELb1ELb1ELb0ELb0ELb1ELb1ELb1ELb1ELb0EEENS1_21CollectiveEpilogueFwdINS6_IJSA_SA_SB_EEES9_SE_SG_Li256ELb1ELb1ELb1ELb0EEENS1_36VarlenDynamicPersistentTileSchedulerILi128ELi96ELi256ELi128ELb1ELb1ELb1ELb1ELb0ELb1EEEEEEEEEvNT_6ParamsE)
        /*0110*/ 	.word	0x00000000


	//----- nvinfo : EIATTR_MIN_STACK_SIZE
	.align		4
.L_56:
        /*0114*/ 	.byte	0x04, 0x12
        /*0116*/ 	.short	(.L_58 - .L_57)
	.align		4
.L_57:
        /*0118*/ 	.word	index@(_ZN7cutlass13device_kernelIN5flash11enable_sm90INS1_16FlashAttnFwdSm90INS1_25CollectiveMainloopFwdSm90ILi2EN4cute5tupleIJNS5_1CILi1EEES8_S8_EEENS6_IJNS7_ILi128EEENS7_ILi96EEENS7_ILi192EEEEEELi128ENS_10bfloat16_tEfNS_4arch4Sm90ELb0ELb1ELb1ELb1ELb1ELb1ELb0ELb1ELb1ELb1ELb1ELb0EEENS1_21CollectiveEpilogueFwdINS6_IJSA_SA_SB_EEES9_SE_SG_Li256ELb1ELb1ELb1ELb0EEENS1_36VarlenDynamicPersistentTileSchedulerILi128ELi96ELi256ELi128ELb1ELb1ELb1ELb1ELb0ELb1EEEEEEEEEvNT_6ParamsE)
        /*011c*/ 	.word	0x00000000


	//----- nvinfo : EIATTR_MIN_STACK_SIZE
	.align		4
.L_58:
        /*0120*/ 	.byte	0x04, 0x12
        /*0122*/ 	.short	(.L_60 - .L_59)
	.align		4
.L_59:
        /*0124*/ 	.word	index@(_ZN7cutlass13device_kernelIN5flash11enable_sm90INS1_16FlashAttnFwdSm90INS1_25CollectiveMainloopFwdSm90ILi2EN4cute5tupleIJNS5_1CILi1EEES8_S8_EEENS6_IJNS7_ILi128EEENS7_ILi96EEENS7_ILi192EEEEEELi128ENS_10bfloat16_tEfNS_4arch4Sm90ELb1ELb0ELb1ELb0ELb1ELb0ELb0ELb1ELb1ELb1ELb1ELb0EEENS1_21CollectiveEpilogueFwdINS6_IJSA_SA_SB_EEES9_SE_SG_Li256ELb0ELb1ELb1ELb0EEENS1_19SingleTileSchedulerILb0ELb1ELb1ELi128EEEEEEEEEvNT_6ParamsE)
        /*0128*/ 	.word	0x00000000


	//----- nvinfo : EIATTR_MIN_STACK_SIZE
	.align		4
.L_60:
        /*012c*/ 	.byte	0x04, 0x12
        /*012e*/ 	.short	(.L_62 - .L_61)
	.align		4
.L_61:
        /*0130*/ 	.word	index@(_ZN7cutlass13device_kernelIN5flash11enable_sm90INS1_16FlashAttnFwdSm90INS1_25CollectiveMainloopFwdSm90ILi2EN4cute5tupleIJNS5_1CILi1EEES8_S8_EEENS6_IJNS7_ILi128EEENS7_ILi96EEENS7_ILi192EEEEEELi128ENS_10bfloat16_tEfNS_4arch4Sm90ELb1ELb0ELb1ELb1ELb1ELb0ELb0ELb1ELb1ELb1ELb1ELb0EEENS1_21CollectiveEpilogueFwdINS6_IJSA_SA_SB_EEES9_SE_SG_Li256ELb1ELb1ELb1ELb0EEENS1_36VarlenDynamicPersistentTileSchedulerILi128ELi96ELi256ELi128ELb1ELb1ELb1ELb1ELb1ELb1EEEEEEEEEvNT_6ParamsE)
        /*0134*/ 	.word	0x00000000


	//----- nvinfo : EIATTR_MIN_STACK_SIZE
	.align		4
.L_62:
        /*0138*/ 	.byte	0x04, 0x12
        /*013a*/ 	.short	(.L_64 - .L_63)
	.align		4
.L_63:
        /*013c*/ 	.word	index@(_ZN7cutlass13device_kernelIN5flash11enable_sm90INS1_16FlashAttnFwdSm90INS1_25CollectiveMainloopFwdSm90ILi2EN4cute5tupleIJNS5_1CILi1EEES8_S8_EEENS6_IJNS7_ILi128EEENS7_ILi96EEENS7_ILi192EEEEEELi128ENS_10bfloat16_tEfNS_4arch4Sm90ELb1ELb0ELb1ELb1ELb1ELb1ELb0ELb1ELb1ELb1ELb1ELb0EEENS1_21CollectiveEpilogueFwdINS6_IJSA_SA_SB_EEES9_SE_SG_Li256ELb1ELb1ELb1ELb0EEENS1_36VarlenDynamicPersistentTileSchedulerILi128ELi96ELi256ELi128ELb1ELb1ELb1ELb1ELb1ELb1EEEEEEEEEvNT_6ParamsE)
        /*0140*/ 	.word	0x00000000
.L_64:


//--------------------- .nv.compat                --------------------------
	.section	.nv.compat,"",@"SHT_CUDA_COMPAT_INFO"
	.align	4
        /*0000*/ 	.byte	0x02, 0x09, 0x01, 0x00, 0x02, 0x02, 0x01, 0x00, 0x02, 0x05, 0x05, 0x00, 0x03, 0x07, 0x01, 0x01
        /*0010*/ 	.byte	0x02, 0x03, 0x00, 0x00, 0x02, 0x06, 0x01, 0x00, 0x04, 0x0b, 0x08, 0x00, 0x00, 0x00, 0x00, 0x00
        /*0020*/ 	.byte	0x00, 0x00, 0x00, 0x00


//--------------------- .nv.info._ZN7cutlass13device_kernelIN5flash11enable_sm90INS1_16FlashAttnFwdSm90INS1_25CollectiveMainloopFwdSm90ILi2EN4cute5tupleIJNS5_1CILi1EEES8_S8_EEENS6_IJNS7_ILi128EEENS7_ILi96EEENS7_ILi192EEEEEELi128ENS_10bfloat16_tEfNS_4arch4Sm90ELb0ELb0ELb1ELb0ELb1ELb0ELb0ELb1ELb1ELb1ELb1ELb0EEENS1_21CollectiveEpilogueFwdINS6_IJSA_SA_SB_EEES9_SE_SG_Li256ELb0ELb1ELb1ELb0EEENS1_19SingleTileSchedulerILb0ELb1ELb1ELi128EEEEEEEEEvNT_6ParamsE --------------------------
	.section	.nv.info._ZN7cutlass13device_kernelIN5flash11enable_sm90INS1_16FlashAttnFwdSm90INS1_25CollectiveMainloopFwdSm90ILi2EN4cute5tupleIJNS5_1CILi1EEES8_S8_EEENS6_IJNS7_ILi128EEENS7_ILi96EEENS7_ILi192EEEEEELi128ENS_10bfloat16_tEfNS_4arch4Sm90ELb0ELb0ELb1ELb0ELb1ELb0ELb0ELb1ELb1ELb1ELb1ELb0EEENS1_21CollectiveEpilogueFwdINS6_IJSA_SA_SB_EEES9_SE_SG_Li256ELb0ELb1ELb1ELb0EEENS1_19SingleTileSchedulerILb0ELb1ELb1ELi128EEEEEEEEEvNT_6ParamsE,"",@"SHT_CUDA_INFO"
	.sectionflags	@""
	.align	4


	//----- nvinfo : EIATTR_CUDA_API_VERSION
	.align		4
        /*0000*/ 	.byte	0x04, 0x37
        /*0002*/ 	.short	(.L_66 - .L_65)
.L_65:
        /*0004*/ 	.word	0x00000082


	//----- nvinfo : EIATTR_KPARAM_INFO
	.align		4
.L_66:
        /*0008*/ 	.byte	0x04, 0x17
        /*000a*/ 	.short	(.L_68 - .L_67)
.L_67:
        /*000c*/ 	.word	0x00000000
        /*0010*/ 	.short	0x0000
        /*0012*/ 	.short	0x0000
        /*0014*/ 	.byte	0x00, 0xf0, 0x01, 0x28


	//----- nvinfo : EIATTR_SPARSE_MMA_MASK
	.align		4
.L_68:
        /*0018*/ 	.byte	0x03, 0x50
        /*001a*/ 	.short	0x0000


	//----- nvinfo : EIATTR_MAXREG_COUNT
	.align		4
        /*001c*/ 	.byte	0x03, 0x1b
        /*001e*/ 	.short	0x00a8


	//----- nvinfo : EIATTR_MERCURY_ISA_VERSION
	.align		4
        /*0020*/ 	.byte	0x03, 0x5f
        /*0022*/ 	.short	0x0101


	//----- nvinfo : EIATTR_VRC_CTA_INIT_COUNT
	.align		4
        /*0024*/ 	.byte	0x02, 0x4a
	.zero		1
	.zero		1


	//----- nvinfo : EIATTR_EXIT_INSTR_OFFSETS
	.align		4
        /*0028*/ 	.byte	0x04, 0x1c
        /*002a*/ 	.short	(.L_70 - .L_69)


	//   ....[0]....
.L_69:
        /*002c*/ 	.word	0x00000010


	//----- nvinfo : EIATTR_MAX_THREADS
	.align		4
.L_70:
        /*0030*/ 	.byte	0x04, 0x05
        /*0032*/ 	.short	(.L_72 - .L_71)
.L_71:
        /*0034*/ 	.word	0x00000180
        /*0038*/ 	.word	0x00000001
        /*003c*/ 	.word	0x00000001


	//----- nvinfo : EIATTR_CBANK_PARAM_SIZE
	.align		4
.L_72:
        /*0040*/ 	.byte	0x03, 0x19
        /*0042*/ 	.short	0x0a00


	//----- nvinfo : EIATTR_PARAM_CBANK
	.align		4
        /*0044*/ 	.byte	0x04, 0x0a
        /*0046*/ 	.short	(.L_74 - .L_73)
	.align		4
.L_73:
        /*0048*/ 	.word	index@(.nv.constant0._ZN7cutlass13device_kernelIN5flash11enable_sm90INS1_16FlashAttnFwdSm90INS1_25CollectiveMainloopFwdSm90ILi2EN4cute5tupleIJNS5_1CILi1EEES8_S8_EEENS6_IJNS7_ILi128EEENS7_ILi96EEENS7_ILi192EEEEEELi128ENS_10bfloat16_tEfNS_4arch4Sm90ELb0ELb0ELb1ELb0ELb1ELb0ELb0ELb1ELb1ELb1ELb1ELb0EEENS1_21CollectiveEpilogueFwdINS6_IJSA_SA_SB_EEES9_SE_SG_Li256ELb0ELb1ELb1ELb0EEENS1_19SingleTileSchedulerILb0ELb1ELb1ELi128EEEEEEEEEvNT_6ParamsE)
        /*004c*/ 	.short	0x0380
        /*004e*/ 	.short	0x0a00


	//----- nvinfo : EIATTR_SW_WAR
	.align		4
.L_74:
        /*0050*/ 	.byte	0x04, 0x36
        /*0052*/ 	.short	(.L_76 - .L_75)
.L_75:
        /*0054*/ 	.word	0x00000008
.L_76:


//--------------------- .nv.info._ZN7cutlass13device_kernelIN5flash11enable_sm90INS1_16FlashAttnFwdSm90INS1_25CollectiveMainloopFwdSm90ILi2EN4cute5tupleIJNS5_1CILi1EEES8_S8_EEENS6_IJNS7_ILi128EEENS7_ILi96EEENS7_ILi192EEEEEELi128ENS_10bfloat16_tEfNS_4arch4Sm90ELb0ELb0ELb1ELb1ELb1ELb0ELb0ELb1ELb1ELb1ELb1ELb0EEENS1_21CollectiveEpilogueFwdINS6_IJSA_SA_SB_EEES9_SE_SG_Li256ELb1ELb1ELb1ELb0EEENS1_36VarlenDynamicPersistentTileSchedulerILi128ELi96ELi256ELi128ELb1ELb1ELb1ELb0ELb1ELb1EEEEEEEEEvNT_6ParamsE --------------------------
	.section	.nv.info._ZN7cutlass13device_kernelIN5flash11enable_sm90INS1_16FlashAttnFwdSm90INS1_25CollectiveMainloopFwdSm90ILi2EN4cute5tupleIJNS5_1CILi1EEES8_S8_EEENS6_IJNS7_ILi128EEENS7_ILi96EEENS7_ILi192EEEEEELi128ENS_10bfloat16_tEfNS_4arch4Sm90ELb0ELb0ELb1ELb1ELb1ELb0ELb0ELb1ELb1ELb1ELb1ELb0EEENS1_21CollectiveEpilogueFwdINS6_IJSA_SA_SB_EEES9_SE_SG_Li256ELb1ELb1ELb1ELb0EEENS1_36VarlenDynamicPersistentTileSchedulerILi128ELi96ELi256ELi128ELb1ELb1ELb1ELb0ELb1ELb1EEEEEEEEEvNT_6ParamsE,"",@"SHT_CUDA_INFO"
	.sectionflags	@""
	.align	4


	//----- nvinfo : EIATTR_CUDA_API_VERSION
	.align		4
        /*0000*/ 	.byte	0x04, 0x37
        /*0002*/ 	.short	(.L_78 - .L_77)
.L_77:
        /*0004*/ 	.word	0x00000082


	//----- nvinfo : EIATTR_KPARAM_INFO
	.align		4
.L_78:
        /*0008*/ 	.byte	0x04, 0x17
        /*000a*/ 	.short	(.L_80 - .L_79)
.L_79:
        /*000c*/ 	.word	0x00000000
        /*0010*/ 	.short	0x0000
        /*0012*/ 	.short	0x0000
        /*0014*/ 	.byte	0x00, 0xf0, 0x01, 0x2a


	//----- nvinfo : EIATTR_SPARSE_MMA_MASK
	.align		4
.L_80:
        /*0018*/ 	.byte	0x03, 0x50
        /*001a*/ 	.short	0x0000


	//----- nvinfo : EIATTR_MAXREG_COUNT
	.align		4
        /*001c*/ 	.byte	0x03, 0x1b
        /*001e*/ 	.short	0x00a8


	//----- nvinfo : EIATTR_MERCURY_ISA_VERSION
	.align		4
        /*0020*/ 	.byte	0x03, 0x5f
        /*0022*/ 	.short	0x0101


	//----- nvinfo : EIATTR_VRC_CTA_INIT_COUNT
	.align		4
        /*0024*/ 	.byte	0x02, 0x4a
	.zero		1
	.zero		1


	//----- nvinfo : EIATTR_EXIT_INSTR_OFFSETS
	.align		4
        /*0028*/ 	.byte	0x04, 0x1c
        /*002a*/ 	.short	(.L_82 - .L_81)


	//   ....[0]....
.L_81:
        /*002c*/ 	.word	0x00000010


	//----- nvinfo : EIATTR_MAX_THREADS
	.align		4
.L_82:
        /*0030*/ 	.byte	0x04, 0x05
        /*0032*/ 	.short	(.L_84 - .L_83)
.L_83:
        /*0034*/ 	.word	0x00000180
        /*0038*/ 	.word	0x00000001
        /*003c*/ 	.word	0x00000001


	//----- nvinfo : EIATTR_CBANK_PARAM_SIZE
	.align		4
.L_84:
        /*0040*/ 	.byte	0x03, 0x19
        /*0042*/ 	.short	0x0a80


	//----- nvinfo : EIATTR_PARAM_CBANK
	.align		4
        /*0044*/ 	.byte	0x04, 0x0a
        /*0046*/ 	.short	(.L_86 - .L_85)
	.align		4
.L_85:
        /*0048*/ 	.word	index@(.nv.constant0._ZN7cutlass13device_kernelIN5flash11enable_sm90INS1_16FlashAttnFwdSm90INS1_25CollectiveMainloopFwdSm90ILi2EN4cute5tupleIJNS5_1CILi1EEES8_S8_EEENS6_IJNS7_ILi128EEENS7_ILi96EEENS7_ILi192EEEEEELi128ENS_10bfloat16_tEfNS_4arch4Sm90ELb0ELb0ELb1ELb1ELb1ELb0ELb0ELb1ELb1ELb1ELb1ELb0EEENS1_21CollectiveEpilogueFwdINS6_IJSA_SA_SB_EEES9_SE_SG_Li256ELb1ELb1ELb1ELb0EEENS1_36VarlenDynamicPersistentTileSchedulerILi128ELi96ELi256ELi128ELb1ELb1ELb1ELb0ELb1ELb1EEEEEEEEEvNT_6ParamsE)
        /*004c*/ 	.short	0x0380
        /*004e*/ 	.short	0x0a80


	//----- nvinfo : EIATTR_SW_WAR
	.align		4
.L_86:
        /*0050*/ 	.byte	0x04, 0x36
        /*0052*/ 	.short	(.L_88 - .L_87)
.L_87:
        /*0054*/ 	.word	0x00000008
.L_88:


//--------------------- .nv.info._ZN7cutlass13device_kernelIN5flash11enable_sm90INS1_16FlashAttnFwdSm90INS1_25CollectiveMainloopFwdSm90ILi2EN4cute5tupleIJNS5_1CILi1EEES8_S8_EEENS6_IJNS7_ILi128EEENS7_ILi96EEENS7_ILi192EEEEEELi128ENS_10bfloat16_tEfNS_4arch4Sm90ELb0ELb0ELb1ELb1ELb1ELb1ELb0ELb1ELb1ELb1ELb1ELb0EEENS1_21CollectiveEpilogueFwdINS6_IJSA_SA_SB_EEES9_SE_SG_Li256ELb1ELb1ELb1ELb0EEENS1_36VarlenDynamicPersistentTileSchedulerILi128ELi96ELi256ELi128ELb1ELb1ELb1ELb0ELb1ELb1EEEEEEEEEvNT_6ParamsE --------------------------
	.section	.nv.info._ZN7cutlass13device_kernelIN5flash11enable_sm90INS1_16FlashAttnFwdSm90INS1_25CollectiveMainloopFwdSm90ILi2EN4cute5tupleIJNS5_1CILi1EEES8_S8_EEENS6_IJNS7_ILi128EEENS7_ILi96EEENS7_ILi192EEEEEELi128ENS_10bfloat16_tEfNS_4arch4Sm90ELb0ELb0ELb1ELb1ELb1ELb1ELb0ELb1ELb1ELb1ELb1ELb0EEENS1_21CollectiveEpilogueFwdINS6_IJSA_SA_SB_EEES9_SE_SG_Li256ELb1ELb1ELb1ELb0EEENS1_36VarlenDynamicPersistentTileSchedulerILi128ELi96ELi256ELi128ELb1ELb1ELb1ELb0ELb1ELb1EEEEEEEEEvNT_6ParamsE,"",@"SHT_CUDA_INFO"
	.sectionflags	@""
	.align	4


	//----- nvinfo : EIATTR_CUDA_API_VERSION
	.align		4
        /*0000*/ 	.byte	0x04, 0x37
        /*0002*/ 	.short	(.L_90 - .L_89)
.L_89:
        /*0004*/ 	.word	0x00000082


	//----- nvinfo : EIATTR_KPARAM_INFO
	.align		4
.L_90:
        /*0008*/ 	.byte	0x04, 0x17
        /*000a*/ 	.short	(.L_92 - .L_91)
.L_91:
        /*000c*/ 	.word	0x00000000
        /*0010*/ 	.short	0x0000
        /*0012*/ 	.short	0x0000
        /*0014*/ 	.byte	0x00, 0xf0, 0x01, 0x2a


	//----- nvinfo : EIATTR_SPARSE_MMA_MASK
	.align		4
.L_92:
        /*0018*/ 	.byte	0x03, 0x50
        /*001a*/ 	.short	0x0000


	//----- nvinfo : EIATTR_MAXREG_COUNT
	.align		4
        /*001c*/ 	.byte	0x03, 0x1b
        /*001e*/ 	.short	0x00a8


	//----- nvinfo : EIATTR_MERCURY_ISA_VERSION
	.align		4
        /*0020*/ 	.byte	0x03, 0x5f
        /*0022*/ 	.short	0x0101


	//----- nvinfo : EIATTR_VRC_CTA_INIT_COUNT
	.align		4
        /*0024*/ 	.byte	0x02, 0x4a
	.zero		1
	.zero		1


	//----- nvinfo : EIATTR_EXIT_INSTR_OFFSETS
	.align		4
        /*0028*/ 	.byte	0x04, 0x1c
        /*002a*/ 	.short	(.L_94 - .L_93)


	//   ....[0]....
.L_93:
        /*002c*/ 	.word	0x00000010


	//----- nvinfo : EIATTR_MAX_THREADS
	.align		4
.L_94:
        /*0030*/ 	.byte	0x04, 0x05
        /*0032*/ 	.short	(.L_96 - .L_95)
.L_95:
        /*0034*/ 	.word	0x00000180
        /*0038*/ 	.word	0x00000001
        /*003c*/ 	.word	0x00000001


	//----- nvinfo : EIATTR_CBANK_PARAM_SIZE
	.align		4
.L_96:
        /*0040*/ 	.byte	0x03, 0x19
        /*0042*/ 	.short	0x0a80


	//----- nvinfo : EIATTR_PARAM_CBANK
	.align		4
        /*0044*/ 	.byte	0x04, 0x0a
        /*0046*/ 	.short	(.L_98 - .L_97)
	.align		4
.L_97:
        /*0048*/ 	.word	index@(.nv.constant0._ZN7cutlass13device_kernelIN5flash11enable_sm90INS1_16FlashAttnFwdSm90INS1_25CollectiveMainloopFwdSm90ILi2EN4cute5tupleIJNS5_1CILi1EEES8_S8_EEENS6_IJNS7_ILi128EEENS7_ILi96EEENS7_ILi192EEEEEELi128ENS_10bfloat16_tEfNS_4arch4Sm90ELb0ELb0ELb1ELb1ELb1ELb1ELb0ELb1ELb1ELb1ELb1ELb0EEENS1_21CollectiveEpilogueFwdINS6_IJSA_SA_SB_EEES9_SE_SG_Li256ELb1ELb1ELb1ELb0EEENS1_36VarlenDynamicPersistentTileSchedulerILi128ELi96ELi256ELi128ELb1ELb1ELb1ELb0ELb1ELb1EEEEEEEEEvNT_6ParamsE)
        /*004c*/ 	.short	0x0380
        /*004e*/ 	.short	0x0a80


	//----- nvinfo : EIATTR_SW_WAR
	.align		4
.L_98:
        /*0050*/ 	.byte	0x04, 0x36
        /*0052*/ 	.short	(.L_100 - .L_99)
.L_99:
        /*0054*/ 	.word	0x00000008
.L_100:


//--------------------- .nv.info._ZN7cutlass13device_kernelIN5flash11enable_sm90INS1_16FlashAttnFwdSm90INS1_25CollectiveMainloopFwdSm90ILi2EN4cute5tupleIJNS5_1CILi1EEES8_S8_EEENS6_IJNS7_ILi128EEENS7_ILi96EEENS7_ILi192EEEEEELi128ENS_10bfloat16_tEfNS_4arch4Sm90ELb0ELb1ELb1ELb0ELb1ELb0ELb0ELb1ELb1ELb1ELb1ELb0EEENS1_21CollectiveEpilogueFwdINS6_IJSA_SA_SB_EEES9_SE_SG_Li256ELb0ELb1ELb1ELb0EEENS1_19SingleTileSchedulerILb0ELb1ELb1ELi128EEEEEEEEEvNT_6ParamsE --------------------------
	.section	.nv.info._ZN7cutlass13device_kernelIN5flash11enable_sm90INS1_16FlashAttnFwdSm90INS1_25CollectiveMainloopFwdSm90ILi2EN4cute5tupleIJNS5_1CILi1EEES8_S8_EEENS6_IJNS7_ILi128EEENS7_ILi96EEENS7_ILi192EEEEEELi128ENS_10bfloat16_tEfNS_4arch4Sm90ELb0ELb1ELb1ELb0ELb1ELb0ELb0ELb1ELb1ELb1ELb1ELb0EEENS1_21CollectiveEpilogueFwdINS6_IJSA_SA_SB_EEES9_SE_SG_Li256ELb0ELb1ELb1ELb0EEENS1_19SingleTileSchedulerILb0ELb1ELb1ELi128EEEEEEEEEvNT_6ParamsE,"",@"SHT_CUDA_INFO"
	.sectionflags	@""
	.align	4


	//----- nvinfo : EIATTR_CUDA_API_VERSION
	.align		4
        /*0000*/ 	.byte	0x04, 0x37
        /*0002*/ 	.short	(.L_102 - .L_101)
.L_101:
        /*0004*/ 	.word	0x00000082


	//----- nvinfo : EIATTR_KPARAM_INFO
	.align		4
.L_102:
        /*0008*/ 	.byte	0x04, 0x17
        /*000a*/ 	.short	(.L_104 - .L_103)
.L_103:
        /*000c*/ 	.word	0x00000000
        /*0010*/ 	.short	0x0000
        /*0012*/ 	.short	0x0000
        /*0014*/ 	.byte	0x00, 0xf0, 0x01, 0x28


	//----- nvinfo : EIATTR_SPARSE_MMA_MASK
	.align		4
.L_104:
        /*0018*/ 	.byte	0x03, 0x50
        /*001a*/ 	.short	0x0000


	//----- nvinfo : EIATTR_MAXREG_COUNT
	.align		4
        /*001c*/ 	.byte	0x03, 0x1b
        /*001e*/ 	.short	0x00a8


	//----- nvinfo : EIATTR_MERCURY_ISA_VERSION
	.align		4
        /*0020*/ 	.byte	0x03, 0x5f
        /*0022*/ 	.short	0x0101


	//----- nvinfo : EIATTR_VRC_CTA_INIT_COUNT
	.align		4
        /*0024*/ 	.byte	0x02, 0x4a
	.zero		1
	.zero		1


	//----- nvinfo : EIATTR_EXIT_INSTR_OFFSETS
	.align		4
        /*0028*/ 	.byte	0x04, 0x1c
        /*002a*/ 	.short	(.L_106 - .L_105)


	//   ....[0]....
.L_105:
        /*002c*/ 	.word	0x00000010


	//----- nvinfo : EIATTR_MAX_THREADS
	.align		4
.L_106:
        /*0030*/ 	.byte	0x04, 0x05
        /*0032*/ 	.short	(.L_108 - .L_107)
.L_107:
        /*0034*/ 	.word	0x00000180
        /*0038*/ 	.word	0x00000001
        /*003c*/ 	.word	0x00000001


	//----- nvinfo : EIATTR_CBANK_PARAM_SIZE
	.align		4
.L_108:
        /*0040*/ 	.byte	0x03, 0x19
        /*0042*/ 	.short	0x0a00


	//----- nvinfo : EIATTR_PARAM_CBANK
	.align		4
        /*0044*/ 	.byte	0x04, 0x0a
        /*0046*/ 	.short	(.L_110 - .L_109)
	.align		4
.L_109:
        /*0048*/ 	.word	index@(.nv.constant0._ZN7cutlass13device_kernelIN5flash11enable_sm90INS1_16FlashAttnFwdSm90INS1_25CollectiveMainloopFwdSm90ILi2EN4cute5tupleIJNS5_1CILi1EEES8_S8_EEENS6_IJNS7_ILi128EEENS7_ILi96EEENS7_ILi192EEEEEELi128ENS_10bfloat16_tEfNS_4arch4Sm90ELb0ELb1ELb1ELb0ELb1ELb0ELb0ELb1ELb1ELb1ELb1ELb0EEENS1_21CollectiveEpilogueFwdINS6_IJSA_SA_SB_EEES9_SE_SG_Li256ELb0ELb1ELb1ELb0EEENS1_19SingleTileSchedulerILb0ELb1ELb1ELi128EEEEEEEEEvNT_6ParamsE)
        /*004c*/ 	.short	0x0380
        /*004e*/ 	.short	0x0a00


	//----- nvinfo : EIATTR_SW_WAR
	.align		4
.L_110:
        /*0050*/ 	.byte	0x04, 0x36
        /*0052*/ 	.short	(.L_112 - .L_111)
.L_111:
        /*0054*/ 	.word	0x00000008
.L_112:


//--------------------- .nv.info._ZN7cutlass13device_kernelIN5flash11enable_sm90INS1_16FlashAttnFwdSm90INS1_25CollectiveMainloopFwdSm90ILi2EN4cute5tupleIJNS5_1CILi1EEES8_S8_EEENS6_IJNS7_ILi128EEENS7_ILi96EEENS7_ILi192EEEEEELi128ENS_10bfloat16_tEfNS_4arch4Sm90ELb0ELb1ELb1ELb1ELb1ELb0ELb0ELb1ELb1ELb1ELb1ELb0EEENS1_21CollectiveEpilogueFwdINS6_IJSA_SA_SB_EEES9_SE_SG_Li256ELb1ELb1ELb1ELb0EEENS1_36VarlenDynamicPersistentTileSchedulerILi128ELi96ELi256ELi128ELb1ELb1ELb1ELb1ELb0ELb1EEEEEEEEEvNT_6ParamsE --------------------------
	.section	.nv.info._ZN7cutlass13device_kernelIN5flash11enable_sm90INS1_16FlashAttnFwdSm90INS1_25CollectiveMainloopFwdSm90ILi2EN4cute5tupleIJNS5_1CILi1EEES8_S8_EEENS6_IJNS7_ILi128EEENS7_ILi96EEENS7_ILi192EEEEEELi128ENS_10bfloat16_tEfNS_4arch4Sm90ELb0ELb1ELb1ELb1ELb1ELb0ELb0ELb1ELb1ELb1ELb1ELb0EEENS1_21CollectiveEpilogueFwdINS6_IJSA_SA_SB_EEES9_SE_SG_Li256ELb1ELb1ELb1ELb0EEENS1_36VarlenDynamicPersistentTileSchedulerILi128ELi96ELi256ELi128ELb1ELb1ELb1ELb1ELb0ELb1EEEEEEEEEvNT_6ParamsE,"",@"SHT_CUDA_INFO"
	.sectionflags	@""
	.align	4


	//----- nvinfo : EIATTR_CUDA_API_VERSION
	.align		4
        /*0000*/ 	.byte	0x04, 0x37
        /*0002*/ 	.short	(.L_114 - .L_113)
.L_113:
        /*0004*/ 	.word	0x00000082


	//----- nvinfo : EIATTR_KPARAM_INFO
	.align		4
.L_114:
        /*0008*/ 	.byte	0x04, 0x17
        /*000a*/ 	.short	(.L_116 - .L_115)
.L_115:
        /*000c*/ 	.word	0x00000000
        /*0010*/ 	.short	0x0000
        /*0012*/ 	.short	0x0000
        /*0014*/ 	.byte	0x00, 0xf0, 0x01, 0x2a


	//----- nvinfo : EIATTR_SPARSE_MMA_MASK
	.align		4
.L_116:
        /*0018*/ 	.byte	0x03, 0x50
        /*001a*/ 	.short	0x0000


	//----- nvinfo : EIATTR_MAXREG_COUNT
	.align		4
        /*001c*/ 	.byte	0x03, 0x1b
        /*001e*/ 	.short	0x00a8


	//----- nvinfo : EIATTR_MERCURY_ISA_VERSION
	.align		4
        /*0020*/ 	.byte	0x03, 0x5f
        /*0022*/ 	.short	0x0101


	//----- nvinfo : EIATTR_VRC_CTA_INIT_COUNT
	.align		4
        /*0024*/ 	.byte	0x02, 0x4a
	.zero		1
	.zero		1


	//----- nvinfo : EIATTR_EXIT_INSTR_OFFSETS
	.align		4
        /*0028*/ 	.byte	0x04, 0x1c
        /*002a*/ 	.short	(.L_118 - .L_117)


	//   ....[0]....
.L_117:
        /*002c*/ 	.word	0x00000010


	//----- nvinfo : EIATTR_MAX_THREADS
	.align		4
.L_118:
        /*0030*/ 	.byte	0x04, 0x05
        /*0032*/ 	.short	(.L_120 - .L_119)
.L_119:
        /*0034*/ 	.word	0x00000180
        /*0038*/ 	.word	0x00000001
        /*003c*/ 	.word	0x00000001


	//----- nvinfo : EIATTR_CBANK_PARAM_SIZE
	.align		4
.L_120:
        /*0040*/ 	.byte	0x03, 0x19
        /*0042*/ 	.short	0x0a80


	//----- nvinfo : EIATTR_PARAM_CBANK
	.align		4
        /*0044*/ 	.byte	0x04, 0x0a
        /*0046*/ 	.short	(.L_122 - .L_121)
	.align		4
.L_121:
        /*0048*/ 	.word	index@(.nv.constant0._ZN7cutlass13device_kernelIN5flash11enable_sm90INS1_16FlashAttnFwdSm90INS1_25CollectiveMainloopFwdSm90ILi2EN4cute5tupleIJNS5_1CILi1EEES8_S8_EEENS6_IJNS7_ILi128EEENS7_ILi96EEENS7_ILi192EEEEEELi128ENS_10bfloat16_tEfNS_4arch4Sm90ELb0ELb1ELb1ELb1ELb1ELb0ELb0ELb1ELb1ELb1ELb1ELb0EEENS1_21CollectiveEpilogueFwdINS6_IJSA_SA_SB_EEES9_SE_SG_Li256ELb1ELb1ELb1ELb0EEENS1_36VarlenDynamicPersistentTileSchedulerILi128ELi96ELi256ELi128ELb1ELb1ELb1ELb1ELb0ELb1EEEEEEEEEvNT_6ParamsE)
        /*004c*/ 	.short	0x0380
        /*004e*/ 	.short	0x0a80


	//----- nvinfo : EIATTR_SW_WAR
	.align		4
.L_122:
        /*0050*/ 	.byte	0x04, 0x36
        /*0052*/ 	.short	(.L_124 - .L_123)
.L_123:
        /*0054*/ 	.word	0x00000008
.L_124:


//--------------------- .nv.info._ZN7cutlass13device_kernelIN5flash11enable_sm90INS1_16FlashAttnFwdSm90INS1_25CollectiveMainloopFwdSm90ILi2EN4cute5tupleIJNS5_1CILi1EEES8_S8_EEENS6_IJNS7_ILi128EEENS7_ILi96EEENS7_ILi192EEEEEELi128ENS_10bfloat16_tEfNS_4arch4Sm90ELb0ELb1ELb1ELb1ELb1ELb1ELb0ELb1ELb1ELb1ELb1ELb0EEENS1_21CollectiveEpilogueFwdINS6_IJSA_SA_SB_EEES9_SE_SG_Li256ELb1ELb1ELb1ELb0EEENS1_36VarlenDynamicPersistentTileSchedulerILi128ELi96ELi256ELi128ELb1ELb1ELb1ELb1ELb0ELb1EEEEEEEEEvNT_6ParamsE --------------------------
	.section	.nv.info._ZN7cutlass13device_kernelIN5flash11enable_sm90INS1_16FlashAttnFwdSm90INS1_25CollectiveMainloopFwdSm90ILi2EN4cute5tupleIJNS5_1CILi1EEES8_S8_EEENS6_IJNS7_ILi128EEENS7_ILi96EEENS7_ILi192EEEEEELi128ENS_10bfloat16_tEfNS_4arch4Sm90ELb0ELb1ELb1ELb1ELb1ELb1ELb0ELb1ELb1ELb1ELb1ELb0EEENS1_21CollectiveEpilogueFwdINS6_IJSA_SA_SB_EEES9_SE_SG_Li256ELb1ELb1ELb1ELb0EEENS1_36VarlenDynamicPersistentTileSchedulerILi128ELi96ELi256ELi128ELb1ELb1ELb1ELb1ELb0ELb1EEEEEEEEEvNT_6ParamsE,"",@"SHT_CUDA_INFO"
	.sectionflags	@""
	.align	4


	//----- nvinfo : EIATTR_CUDA_API_VERSION
	.align		4
        /*0000*/ 	.byte	0x04, 0x37
        /*0002*/ 	.short	(.L_126 - .L_125)
.L_125:
        /*0004*/ 	.word	0x00000082


	//----- nvinfo : EIATTR_KPARAM_INFO
	.align		4
.L_126:
        /*0008*/ 	.byte	0x04, 0x17
        /*000a*/ 	.short	(.L_128 - .L_127)
.L_127:
        /*000c*/ 	.word	0x00000000
        /*0010*/ 	.short	0x0000
        /*0012*/ 	.short	0x0000
        /*0014*/ 	.byte	0x00, 0xf0, 0x01, 0x2a


	//----- nvinfo : EIATTR_SPARSE_MMA_MASK
	.align		4
.L_128:
        /*0018*/ 	.byte	0x03, 0x50
        /*001a*/ 	.short	0x0000


	//----- nvinfo : EIATTR_MAXREG_COUNT
	.align		4
        /*001c*/ 	.byte	0x03, 0x1b
        /*001e*/ 	.short	0x00a8


	//----- nvinfo : EIATTR_MERCURY_ISA_VERSION
	.align		4
        /*0020*/ 	.byte	0x03, 0x5f
        /*0022*/ 	.short	0x0101


	//----- nvinfo : EIATTR_VRC_CTA_INIT_COUNT
	.align		4
        /*0024*/ 	.byte	0x02, 0x4a
	.zero		1
	.zero		1


	//----- nvinfo : EIATTR_EXIT_INSTR_OFFSETS
	.align		4
        /*0028*/ 	.byte	0x04, 0x1c
        /*002a*/ 	.short	(.L_130 - .L_129)


	//   ....[0]....
.L_129:
        /*002c*/ 	.word	0x00000010


	//----- nvinfo : EIATTR_MAX_THREADS
	.align		4
.L_130:
        /*0030*/ 	.byte	0x04, 0x05
        /*0032*/ 	.short	(.L_132 - .L_131)
.L_131:
        /*0034*/ 	.word	0x00000180
        /*0038*/ 	.word	0x00000001
        /*003c*/ 	.word	0x00000001


	//----- nvinfo : EIATTR_CBANK_PARAM_SIZE
	.align		4
.L_132:
        /*0040*/ 	.byte	0x03, 0x19
        /*0042*/ 	.short	0x0a80


	//----- nvinfo : EIATTR_PARAM_CBANK
	.align		4
        /*0044*/ 	.byte	0x04, 0x0a
        /*0046*/ 	.short	(.L_134 - .L_133)
	.align		4
.L_133:
        /*0048*/ 	.word	index@(.nv.constant0._ZN7cutlass13device_kernelIN5flash11enable_sm90INS1_16FlashAttnFwdSm90INS1_25CollectiveMainloopFwdSm90ILi2EN4cute5tupleIJNS5_1CILi1EEES8_S8_EEENS6_IJNS7_ILi128EEENS7_ILi96EEENS7_ILi192EEEEEELi128ENS_10bfloat16_tEfNS_4arch4Sm90ELb0ELb1ELb1ELb1ELb1ELb1ELb0ELb1ELb1ELb1ELb1ELb0EEENS1_21CollectiveEpilogueFwdINS6_IJSA_SA_SB_EEES9_SE_SG_Li256ELb1ELb1ELb1ELb0EEENS1_36VarlenDynamicPersistentTileSchedulerILi128ELi96ELi256ELi128ELb1ELb1ELb1ELb1ELb0ELb1EEEEEEEEEvNT_6ParamsE)
        /*004c*/ 	.short	0x0380
        /*004e*/ 	.short	0x0a80


	//----- nvinfo : EIATTR_SW_WAR
	.align		4
.L_134:
        /*0050*/ 	.byte	0x04, 0x36
        /*0052*/ 	.short	(.L_136 - .L_135)
.L_135:
        /*0054*/ 	.word	0x00000008
.L_136:


//--------------------- .nv.info._ZN7cutlass13device_kernelIN5flash11enable_sm90INS1_16FlashAttnFwdSm90INS1_25CollectiveMainloopFwdSm90ILi2EN4cute5tupleIJNS5_1CILi1EEES8_S8_EEENS6_IJNS7_ILi128EEENS7_ILi96EEENS7_ILi192EEEEEELi128ENS_10bfloat16_tEfNS_4arch4Sm90ELb1ELb0ELb1ELb0ELb1ELb0ELb0ELb1ELb1ELb1ELb1ELb0EEENS1_21CollectiveEpilogueFwdINS6_IJSA_SA_SB_EEES9_SE_SG_Li256ELb0ELb1ELb1ELb0EEENS1_19SingleTileSchedulerILb0ELb1ELb1ELi128EEEEEEEEEvNT_6ParamsE --------------------------
	.section	.nv.info._ZN7cutlass13device_kernelIN5flash11enable_sm90INS1_16FlashAttnFwdSm90INS1_25CollectiveMainloopFwdSm90ILi2EN4cute5tupleIJNS5_1CILi1EEES8_S8_EEENS6_IJNS7_ILi128EEENS7_ILi96EEENS7_ILi192EEEEEELi128ENS_10bfloat16_tEfNS_4arch4Sm90ELb1ELb0ELb1ELb0ELb1ELb0ELb0ELb1ELb1ELb1ELb1ELb0EEENS1_21CollectiveEpilogueFwdINS6_IJSA_SA_SB_EEES9_SE_SG_Li256ELb0ELb1ELb1ELb0EEENS1_19SingleTileSchedulerILb0ELb1ELb1ELi128EEEEEEEEEvNT_6ParamsE,"",@"SHT_CUDA_INFO"
	.sectionflags	@""
	.align	4


	//----- nvinfo : EIATTR_CUDA_API_VERSION
	.align		4
        /*0000*/ 	.byte	0x04, 0x37
        /*0002*/ 	.short	(.L_138 - .L_137)
.L_137:
        /*0004*/ 	.word	0x00000082


	//----- nvinfo : EIATTR_KPARAM_INFO
	.align		4
.L_138:
        /*0008*/ 	.byte	0x04, 0x17
        /*000a*/ 	.short	(.L_140 - .L_139)
.L_139:
        /*000c*/ 	.word	0x00000000
        /*0010*/ 	.short	0x0000
        /*0012*/ 	.short	0x0000
        /*0014*/ 	.byte	0x00, 0xf0, 0x01, 0x28


	//----- nvinfo : EIATTR_SPARSE_MMA_MASK
	.align		4
.L_140:
        /*0018*/ 	.byte	0x03, 0x50
        /*001a*/ 	.short	0x0000


	//----- nvinfo : EIATTR_MAXREG_COUNT
	.align		4
        /*001c*/ 	.byte	0x03, 0x1b
        /*001e*/ 	.short	0x00a8


	//----- nvinfo : EIATTR_MERCURY_ISA_VERSION
	.align		4
        /*0020*/ 	.byte	0x03, 0x5f
        /*0022*/ 	.short	0x0101


	//----- nvinfo : EIATTR_VRC_CTA_INIT_COUNT
	.align		4
        /*0024*/ 	.byte	0x02, 0x4a
	.zero		1
	.zero		1


	//----- nvinfo : EIATTR_EXIT_INSTR_OFFSETS
	.align		4
        /*0028*/ 	.byte	0x04, 0x1c
        /*002a*/ 	.short	(.L_142 - .L_141)


	//   ....[0]....
.L_141:
        /*002c*/ 	.word	0x00000010


	//----- nvinfo : EIATTR_MAX_THREADS
	.align		4
.L_142:
        /*0030*/ 	.byte	0x04, 0x05
        /*0032*/ 	.short	(.L_144 - .L_143)
.L_143:
        /*0034*/ 	.word	0x00000180
        /*0038*/ 	.word	0x00000001
        /*003c*/ 	.word	0x00000001


	//----- nvinfo : EIATTR_CBANK_PARAM_SIZE
	.align		4
.L_144:
        /*0040*/ 	.byte	0x03, 0x19
        /*0042*/ 	.short	0x0a00


	//----- nvinfo : EIATTR_PARAM_CBANK
	.align		4
        /*0044*/ 	.byte	0x04, 0x0a
        /*0046*/ 	.short	(.L_146 - .L_145)
	.align		4
.L_145:
        /*0048*/ 	.word	index@(.nv.constant0._ZN7cutlass13device_kernelIN5flash11enable_sm90INS1_16FlashAttnFwdSm90INS1_25CollectiveMainloopFwdSm90ILi2EN4cute5tupleIJNS5_1CILi1EEES8_S8_EEENS6_IJNS7_ILi128EEENS7_ILi96EEENS7_ILi192EEEEEELi128ENS_10bfloat16_tEfNS_4arch4Sm90ELb1ELb0ELb1ELb0ELb1ELb0ELb0ELb1ELb1ELb1ELb1ELb0EEENS1_21CollectiveEpilogueFwdINS6_IJSA_SA_SB_EEES9_SE_SG_Li256ELb0ELb1ELb1ELb0EEENS1_19SingleTileSchedulerILb0ELb1ELb1ELi128EEEEEEEEEvNT_6ParamsE)
        /*004c*/ 	.short	0x0380
        /*004e*/ 	.short	0x0a00


	//----- nvinfo : EIATTR_SW_WAR
	.align		4
.L_146:
        /*0050*/ 	.byte	0x04, 0x36
        /*0052*/ 	.short	(.L_148 - .L_147)
.L_147:
        /*0054*/ 	.word	0x00000008
.L_148:


//--------------------- .nv.info._ZN7cutlass13device_kernelIN5flash11enable_sm90INS1_16FlashAttnFwdSm90INS1_25CollectiveMainloopFwdSm90ILi2EN4cute5tupleIJNS5_1CILi1EEES8_S8_EEENS6_IJNS7_ILi128EEENS7_ILi96EEENS7_ILi192EEEEEELi128ENS_10bfloat16_tEfNS_4arch4Sm90ELb1ELb0ELb1ELb1ELb1ELb0ELb0ELb1ELb1ELb1ELb1ELb0EEENS1_21CollectiveEpilogueFwdINS6_IJSA_SA_SB_EEES9_SE_SG_Li256ELb1ELb1ELb1ELb0EEENS1_36VarlenDynamicPersistentTileSchedulerILi128ELi96ELi256ELi128ELb1ELb1ELb1ELb1ELb1ELb1EEEEEEEEEvNT_6ParamsE --------------------------
	.section	.nv.info._ZN7cutlass13device_kernelIN5flash11enable_sm90INS1_16FlashAttnFwdSm90INS1_25CollectiveMainloopFwdSm90ILi2EN4cute5tupleIJNS5_1CILi1EEES8_S8_EEENS6_IJNS7_ILi128EEENS7_ILi96EEENS7_ILi192EEEEEELi128ENS_10bfloat16_tEfNS_4arch4Sm90ELb1ELb0ELb1ELb1ELb1ELb0ELb0ELb1ELb1ELb1ELb1ELb0EEENS1_21CollectiveEpilogueFwdINS6_IJSA_SA_SB_EEES9_SE_SG_Li256ELb1ELb1ELb1ELb0EEENS1_36VarlenDynamicPersistentTileSchedulerILi128ELi96ELi256ELi128ELb1ELb1ELb1ELb1ELb1ELb1EEEEEEEEEvNT_6ParamsE,"",@"SHT_CUDA_INFO"
	.sectionflags	@""
	.align	4


	//----- nvinfo : EIATTR_CUDA_API_VERSION
	.align		4
        /*0000*/ 	.byte	0x04, 0x37
        /*0002*/ 	.short	(.L_150 - .L_149)
.L_149:
        /*0004*/ 	.word	0x00000082


	//----- nvinfo : EIATTR_KPARAM_INFO
	.align		4
.L_150:
        /*0008*/ 	.byte	0x04, 0x17
        /*000a*/ 	.short	(.L_152 - .L_151)
.L_151:
        /*000c*/ 	.word	0x00000000
        /*0010*/ 	.short	0x0000
        /*0012*/ 	.short	0x0000
        /*0014*/ 	.byte	0x00, 0xf0, 0x01, 0x2a


	//----- nvinfo : EIATTR_SPARSE_MMA_MASK
	.align		4
.L_152:
        /*0018*/ 	.byte	0x03, 0x50
        /*001a*/ 	.short	0x0000


	//----- nvinfo : EIATTR_MAXREG_COUNT
	.align		4
        /*001c*/ 	.byte	0x03, 0x1b
        /*001e*/ 	.short	0x00a8


	//----- nvinfo : EIATTR_MERCURY_ISA_VERSION
	.align		4
        /*0020*/ 	.byte	0x03, 0x5f
        /*0022*/ 	.short	0x0101


	//----- nvinfo : EIATTR_VRC_CTA_INIT_COUNT
	.align		4
        /*0024*/ 	.byte	0x02, 0x4a
	.zero		1
	.zero		1


	//----- nvinfo : EIATTR_EXIT_INSTR_OFFSETS
	.align		4
        /*0028*/ 	.byte	0x04, 0x1c
        /*002a*/ 	.short	(.L_154 - .L_153)


	//   ....[0]....
.L_153:
        /*002c*/ 	.word	0x00000010


	//----- nvinfo : EIATTR_MAX_THREADS
	.align		4
.L_154:
        /*0030*/ 	.byte	0x04, 0x05
        /*0032*/ 	.short	(.L_156 - .L_155)
.L_155:
        /*0034*/ 	.word	0x00000180
        /*0038*/ 	.word	0x00000001
        /*003c*/ 	.word	0x00000001


	//----- nvinfo : EIATTR_CBANK_PARAM_SIZE
	.align		4
.L_156:
        /*0040*/ 	.byte	0x03, 0x19
        /*0042*/ 	.short	0x0a80


	//----- nvinfo : EIATTR_PARAM_CBANK
	.align		4
        /*0044*/ 	.byte	0x04, 0x0a
        /*0046*/ 	.short	(.L_158 - .L_157)
	.align		4
.L_157:
        /*0048*/ 	.word	index@(.nv.constant0._ZN7cutlass13device_kernelIN5flash11enable_sm90INS1_16FlashAttnFwdSm90INS1_25CollectiveMainloopFwdSm90ILi2EN4cute5tupleIJNS5_1CILi1EEES8_S8_EEENS6_IJNS7_ILi128EEENS7_ILi96EEENS7_ILi192EEEEEELi128ENS_10bfloat16_tEfNS_4arch4Sm90ELb1ELb0ELb1ELb1ELb1ELb0ELb0ELb1ELb1ELb1ELb1ELb0EEENS1_21CollectiveEpilogueFwdINS6_IJSA_SA_SB_EEES9_SE_SG_Li256ELb1ELb1ELb1ELb0EEENS1_36VarlenDynamicPersistentTileSchedulerILi128ELi96ELi256ELi128ELb1ELb1ELb1ELb1ELb1ELb1EEEEEEEEEvNT_6ParamsE)
        /*004c*/ 	.short	0x0380
        /*004e*/ 	.short	0x0a80


	//----- nvinfo : EIATTR_SW_WAR
	.align		4
.L_158:
        /*0050*/ 	.byte	0x04, 0x36
        /*0052*/ 	.short	(.L_160 - .L_159)
.L_159:
        /*0054*/ 	.word	0x00000008
.L_160:


//--------------------- .nv.info._ZN7cutlass13device_kernelIN5flash11enable_sm90INS1_16FlashAttnFwdSm90INS1_25CollectiveMainloopFwdSm90ILi2EN4cute5tupleIJNS5_1CILi1EEES8_S8_EEENS6_IJNS7_ILi128EEENS7_ILi96EEENS7_ILi192EEEEEELi128ENS_10bfloat16_tEfNS_4arch4Sm90ELb1ELb0ELb1ELb1ELb1ELb1ELb0ELb1ELb1ELb1ELb1ELb0EEENS1_21CollectiveEpilogueFwdINS6_IJSA_SA_SB_EEES9_SE_SG_Li256ELb1ELb1ELb1ELb0EEENS1_36VarlenDynamicPersistentTileSchedulerILi128ELi96ELi256ELi128ELb1ELb1ELb1ELb1ELb1ELb1EEEEEEEEEvNT_6ParamsE --------------------------
	.section	.nv.info._ZN7cutlass13device_kernelIN5flash11enable_sm90INS1_16FlashAttnFwdSm90INS1_25CollectiveMainloopFwdSm90ILi2EN4cute5tupleIJNS5_1CILi1EEES8_S8_EEENS6_IJNS7_ILi128EEENS7_ILi96EEENS7_ILi192EEEEEELi128ENS_10bfloat16_tEfNS_4arch4Sm90ELb1ELb0ELb1ELb1ELb1ELb1ELb0ELb1ELb1ELb1ELb1ELb0EEENS1_21CollectiveEpilogueFwdINS6_IJSA_SA_SB_EEES9_SE_SG_Li256ELb1ELb1ELb1ELb0EEENS1_36VarlenDynamicPersistentTileSchedulerILi128ELi96ELi256ELi128ELb1ELb1ELb1ELb1ELb1ELb1EEEEEEEEEvNT_6ParamsE,"",@"SHT_CUDA_INFO"
	.sectionflags	@""
	.align	4


	//----- nvinfo : EIATTR_CUDA_API_VERSION
	.align		4
        /*0000*/ 	.byte	0x04, 0x37
        /*0002*/ 	.short	(.L_162 - .L_161)
.L_161:
        /*0004*/ 	.word	0x00000082


	//----- nvinfo : EIATTR_KPARAM_INFO
	.align		4
.L_162:
        /*0008*/ 	.byte	0x04, 0x17
        /*000a*/ 	.short	(.L_164 - .L_163)
.L_163:
        /*000c*/ 	.word	0x00000000
        /*0010*/ 	.short	0x0000
        /*0012*/ 	.short	0x0000
        /*0014*/ 	.byte	0x00, 0xf0, 0x01, 0x2a


	//----- nvinfo : EIATTR_SPARSE_MMA_MASK
	.align		4
.L_164:
        /*0018*/ 	.byte	0x03, 0x50
        /*001a*/ 	.short	0x0000


	//----- nvinfo : EIATTR_MAXREG_COUNT
	.align		4
        /*001c*/ 	.byte	0x03, 0x1b
        /*001e*/ 	.short	0x00a8


	//----- nvinfo : EIATTR_MERCURY_ISA_VERSION
	.align		4
        /*0020*/ 	.byte	0x03, 0x5f
        /*0022*/ 	.short	0x0101


	//----- nvinfo : EIATTR_VRC_CTA_INIT_COUNT
	.align		4
        /*0024*/ 	.byte	0x02, 0x4a
	.zero		1
	.zero		1


	//----- nvinfo : EIATTR_EXIT_INSTR_OFFSETS
	.align		4
        /*0028*/ 	.byte	0x04, 0x1c
        /*002a*/ 	.short	(.L_166 - .L_165)


	//   ....[0]....
.L_165:
        /*002c*/ 	.word	0x00000010


	//----- nvinfo : EIATTR_MAX_THREADS
	.align		4
.L_166:
        /*0030*/ 	.byte	0x04, 0x05
        /*0032*/ 	.short	(.L_168 - .L_167)
.L_167:
        /*0034*/ 	.word	0x00000180
        /*0038*/ 	.word	0x00000001
        /*003c*/ 	.word	0x00000001


	//----- nvinfo : EIATTR_CBANK_PARAM_SIZE
	.align		4
.L_168:
        /*0040*/ 	.byte	0x03, 0x19
        /*0042*/ 	.short	0x0a80


	//----- nvinfo : EIATTR_PARAM_CBANK
	.align		4
        /*0044*/ 	.byte	0x04, 0x0a
        /*0046*/ 	.short	(.L_170 - .L_169)
	.align		4
.L_169:
        /*0048*/ 	.word	index@(.nv.constant0._ZN7cutlass13device_kernelIN5flash11enable_sm90INS1_16FlashAttnFwdSm90INS1_25CollectiveMainloopFwdSm90ILi2EN4cute5tupleIJNS5_1CILi1EEES8_S8_EEENS6_IJNS7_ILi128EEENS7_ILi96EEENS7_ILi192EEEEEELi128ENS_10bfloat16_tEfNS_4arch4Sm90ELb1ELb0ELb1ELb1ELb1ELb1ELb0ELb1ELb1ELb1ELb1ELb0EEENS1_21CollectiveEpilogueFwdINS6_IJSA_SA_SB_EEES9_SE_SG_Li256ELb1ELb1ELb1ELb0EEENS1_36VarlenDynamicPersistentTileSchedulerILi128ELi96ELi256ELi128ELb1ELb1ELb1ELb1ELb1ELb1EEEEEEEEEvNT_6ParamsE)
        /*004c*/ 	.short	0x0380
        /*004e*/ 	.short	0x0a80


	//----- nvinfo : EIATTR_SW_WAR
	.align		4
.L_170:
        /*0050*/ 	.byte	0x04, 0x36
        /*0052*/ 	.short	(.L_172 - .L_171)
.L_171:
        /*0054*/ 	.word	0x00000008
.L_172:


//--------------------- .nv.callgraph             --------------------------
	.section	.nv.callgraph,"",@"SHT_CUDA_CALLGRAPH"
	.align	4
	.sectionentsize	8
	.align		4
        /*0000*/ 	.word	0x00000000
	.align		4
        /*0004*/ 	.word	0xffffffff
	.align		4
        /*0008*/ 	.word	0x00000000
	.align		4
        /*000c*/ 	.word	0xfffffffe
	.align		4
        /*0010*/ 	.word	0x00000000
	.align		4
        /*0014*/ 	.word	0xfffffffd
	.align		4
        /*0018*/ 	.word	0x00000000
	.align		4
        /*001c*/ 	.word	0xfffffffc


//--------------------- .nv.constant4             --------------------------
	.section	.nv.constant4,"a",@progbits
	.align	8
	.align		8
.nv.constant4:
        /*0000*/ 	.dword	_ZN90_INTERNAL_d4a72ce5_54_flash_fwd_hdim192_128_bf16_paged_split_softcap_sm90_cu_f3e6f9ee_30874cuda3std3__45__cpo5beginE
	.align		8
        /*0008*/ 	.dword	_ZN90_INTERNAL_d4a72ce5_54_flash_fwd_hdim192_128_bf16_paged_split_softcap_sm90_cu_f3e6f9ee_30874cuda3std3__45__cpo3endE
	.align		8
        /*0010*/ 	.dword	_ZN90_INTERNAL_d4a72ce5_54_flash_fwd_hdim192_128_bf16_paged_split_softcap_sm90_cu_f3e6f9ee_30874cuda3std3__45__cpo6cbeginE
	.align		8
        /*0018*/ 	.dword	_ZN90_INTERNAL_d4a72ce5_54_flash_fwd_hdim192_128_bf16_paged_split_softcap_sm90_cu_f3e6f9ee_30874cuda3std3__45__cpo4cendE
	.align		8
        /*0020*/ 	.dword	_ZN90_INTERNAL_d4a72ce5_54_flash_fwd_hdim192_128_bf16_paged_split_softcap_sm90_cu_f3e6f9ee_30874cuda3std3__492_GLOBAL__N__d4a72ce5_54_flash_fwd_hdim192_128_bf16_paged_split_softcap_sm90_cu_f3e6f9ee_30876ignoreE
	.align		8
        /*0028*/ 	.dword	_ZN90_INTERNAL_d4a72ce5_54_flash_fwd_hdim192_128_bf16_paged_split_softcap_sm90_cu_f3e6f9ee_30874cuda3std3__419piecewise_constructE
	.align		8
        /*0030*/ 	.dword	_ZN90_INTERNAL_d4a72ce5_54_flash_fwd_hdim192_128_bf16_paged_split_softcap_sm90_cu_f3e6f9ee_30874cuda3std3__48in_placeE
	.align		8
        /*0038*/ 	.dword	_ZN90_INTERNAL_d4a72ce5_54_flash_fwd_hdim192_128_bf16_paged_split_softcap_sm90_cu_f3e6f9ee_30874cuda3std6ranges3__45__cpo4swapE
	.align		8
        /*0040*/ 	.dword	_ZN90_INTERNAL_d4a72ce5_54_flash_fwd_hdim192_128_bf16_paged_split_softcap_sm90_cu_f3e6f9ee_30874cuda3std6ranges3__45__cpo9iter_moveE
	.align		8
        /*0048*/ 	.dword	_ZN90_INTERNAL_d4a72ce5_54_flash_fwd_hdim192_128_bf16_paged_split_softcap_sm90_cu_f3e6f9ee_30874cute7productE
	.align		8
        /*0050*/ 	.dword	_ZN90_INTERNAL_d4a72ce5_54_flash_fwd_hdim192_128_bf16_paged_split_softcap_sm90_cu_f3e6f9ee_30874cute1_E


//--------------------- .text._ZN7cutlass13device_kernelIN5flash11enable_sm90INS1_16FlashAttnFwdSm90INS1_25CollectiveMainloopFwdSm90ILi2EN4cute5tupleIJNS5_1CILi1EEES8_S8_EEENS6_IJNS7_ILi128EEENS7_ILi96EEENS7_ILi192EEEEEELi128ENS_10bfloat16_tEfNS_4arch4Sm90ELb0ELb0ELb1ELb0ELb1ELb0ELb0ELb1ELb1ELb1ELb1ELb0EEENS1_21CollectiveEpilogueFwdINS6_IJSA_SA_SB_EEES9_SE_SG_Li256ELb0ELb1ELb1ELb0EEENS1_19SingleTileSchedulerILb0ELb1ELb1ELi128EEEEEEEEEvNT_6ParamsE --------------------------
	.section	.text._ZN7cutlass13device_kernelIN5flash11enable_sm90INS1_16FlashAttnFwdSm90INS1_25CollectiveMainloopFwdSm90ILi2EN4cute5tupleIJNS5_1CILi1EEES8_S8_EEENS6_IJNS7_ILi128EEENS7_ILi96EEENS7_ILi192EEEEEELi128ENS_10bfloat16_tEfNS_4arch4Sm90ELb0ELb0ELb1ELb0ELb1ELb0ELb0ELb1ELb1ELb1ELb1ELb0EEENS1_21CollectiveEpilogueFwdINS6_IJSA_SA_SB_EEES9_SE_SG_Li256ELb0ELb1ELb1ELb0EEENS1_19SingleTileSchedulerILb0ELb1ELb1ELi128EEEEEEEEEvNT_6ParamsE,"ax",@progbits
	.align	128
.text._ZN7cutlass13device_kernelIN5flash11enable_sm90INS1_16FlashAttnFwdSm90INS1_25CollectiveMainloopFwdSm90ILi2EN4cute5tupleIJNS5_1CILi1EEES8_S8_EEENS6_IJNS7_ILi128EEENS7_ILi96EEENS7_ILi192EEEEEELi128ENS_10bfloat16_tEfNS_4arch4Sm90ELb0ELb0ELb1ELb0ELb1ELb0ELb0ELb1ELb1ELb1ELb1ELb0EEENS1_21CollectiveEpilogueFwdINS6_IJSA_SA_SB_EEES9_SE_SG_Li256ELb0ELb1ELb1ELb0EEENS1_19SingleTileSchedulerILb0ELb1ELb1ELi128EEEEEEEEEvNT_6ParamsE:
        .type           _ZN7cutlass13device_kernelIN5flash11enable_sm90INS1_16FlashAttnFwdSm90INS1_25CollectiveMainloopFwdSm90ILi2EN4cute5tupleIJNS5_1CILi1EEES8_S8_EEENS6_IJNS7_ILi128EEENS7_ILi96EEENS7_ILi192EEEEEELi128ENS_10bfloat16_tEfNS_4arch4Sm90ELb0ELb0ELb1ELb0ELb1ELb0ELb0ELb1ELb1ELb1ELb1ELb0EEENS1_21CollectiveEpilogueFwdINS6_IJSA_SA_SB_EEES9_SE_SG_Li256ELb0ELb1ELb1ELb0EEENS1_19SingleTileSchedulerILb0ELb1ELb1ELi128EEEEEEEEEvNT_6ParamsE,@function
        .size           _ZN7cutlass13device_kernelIN5flash11enable_sm90INS1_16FlashAttnFwdSm90INS1_25CollectiveMainloopFwdSm90ILi2EN4cute5tupleIJNS5_1CILi1EEES8_S8_EEENS6_IJNS7_ILi128EEENS7_ILi96EEENS7_ILi192EEEEEELi128ENS_10bfloat16_tEfNS_4arch4Sm90ELb0ELb0ELb1ELb0ELb1ELb0ELb0ELb1ELb1ELb1ELb1ELb0EEENS1_21CollectiveEpilogueFwdINS6_IJSA_SA_SB_EEES9_SE_SG_Li256ELb0ELb1ELb1ELb0EEENS1_19SingleTileSchedulerILb0ELb1ELb1ELi128EEEEEEEEEvNT_6ParamsE,(.L_x_9 - _ZN7cutlass13device_kernelIN5flash11enable_sm90INS1_16FlashAttnFwdSm90INS1_25CollectiveMainloopFwdSm90ILi2EN4cute5tupleIJNS5_1CILi1EEES8_S8_EEENS6_IJNS7_ILi128EEENS7_ILi96EEENS7_ILi192EEEEEELi128ENS_10bfloat16_tEfNS_4arch4Sm90ELb0ELb0ELb1ELb0ELb1ELb0ELb0ELb1ELb1ELb1ELb1ELb0EEENS1_21CollectiveEpilogueFwdINS6_IJSA_SA_SB_EEES9_SE_SG_Li256ELb0ELb1ELb1ELb0EEENS1_19SingleTileSchedulerILb0ELb1ELb1ELi128EEEEEEEEEvNT_6ParamsE)
        .other          _ZN7cutlass13device_kernelIN5flash11enable_sm90INS1_16FlashAttnFwdSm90INS1_25CollectiveMainloopFwdSm90ILi2EN4cute5tupleIJNS5_1CILi1EEES8_S8_EEENS6_IJNS7_ILi128EEENS7_ILi96EEENS7_ILi192EEEEEELi128ENS_10bfloat16_tEfNS_4arch4Sm90ELb0ELb0ELb1ELb0ELb1ELb0ELb0ELb1ELb1ELb1ELb1ELb0EEENS1_21CollectiveEpilogueFwdINS6_IJSA_SA_SB_EEES9_SE_SG_Li256ELb0ELb1ELb1ELb0EEENS1_19SingleTileSchedulerILb0ELb1ELb1ELi128EEEEEEEEEvNT_6ParamsE,@"STO_CUDA_ENTRY STV_DEFAULT"
_ZN7cutlass13device_kernelIN5flash11enable_sm90INS1_16FlashAttnFwdSm90INS1_25CollectiveMainloopFwdSm90ILi2EN4cute5tupleIJNS5_1CILi1EEES8_S8_EEENS6_IJNS7_ILi128EEENS7_ILi96EEENS7_ILi192EEEEEELi128ENS_10bfloat16_tEfNS_4arch4Sm90ELb0ELb0ELb1ELb0ELb1ELb0ELb0ELb1ELb1ELb1ELb1ELb0EEENS1_21CollectiveEpilogueFwdINS6_IJSA_SA_SB_EEES9_SE_SG_Li256ELb0ELb1ELb1ELb0EEENS1_19SingleTileSchedulerILb0ELb1ELb1ELi128EEEEEEEEEvNT_6ParamsE:
[----:B------:R-:W-:Y:S01]  /*0000*/  LDC R1, c[0x0][0x37c] ;  /* 0x0000df00ff017b82 */ /* 0x000fe20000000800 */
[----:B------:R-:W-:Y:S05]  /*0010*/  EXIT ;  /* 0x000000000000794d */ /* 0x000fea0003800000 */
.L_x_0:
[----:B------:R-:W-:-:S00]  /*0020*/  BRA `(.L_x_0) ;  /* 0xfffffffc00fc7947 */ /* 0x000fc0000383ffff */
[----:B------:R-:W-:-:S00]  /*0030*/  NOP ;  /* 0x0000000000007918 */ /* 0x000fc00000000000 */
        /* <DEDUP_REMOVED lines=12> */
.L_x_9:


//--------------------- .text._ZN7cutlass13device_kernelIN5flash11enable_sm90INS1_16FlashAttnFwdSm90INS1_25CollectiveMainloopFwdSm90ILi2EN4cute5tupleIJNS5_1CILi1EEES8_S8_EEENS6_IJNS7_ILi128EEENS7_ILi96EEENS7_ILi192EEEEEELi128ENS_10bfloat16_tEfNS_4arch4Sm90ELb0ELb0ELb1ELb1ELb1ELb0ELb0ELb1ELb1ELb1ELb1ELb0EEENS1_21CollectiveEpilogueFwdINS6_IJSA_SA_SB_EEES9_SE_SG_Li256ELb1ELb1ELb1ELb0EEENS1_36VarlenDynamicPersistentTileSchedulerILi128ELi96ELi256ELi128ELb1ELb1ELb1ELb0ELb1ELb1EEEEEEEEEvNT_6ParamsE --------------------------
	.section	.text._ZN7cutlass13device_kernelIN5flash11enable_sm90INS1_16FlashAttnFwdSm90INS1_25CollectiveMainloopFwdSm90ILi2EN4cute5tupleIJNS5_1CILi1EEES8_S8_EEENS6_IJNS7_ILi128EEENS7_ILi96EEENS7_ILi192EEEEEELi128ENS_10bfloat16_tEfNS_4arch4Sm90ELb0ELb0ELb1ELb1ELb1ELb0ELb0ELb1ELb1ELb1ELb1ELb0EEENS1_21CollectiveEpilogueFwdINS6_IJSA_SA_SB_EEES9_SE_SG_Li256ELb1ELb1ELb1ELb0EEENS1_36VarlenDynamicPersistentTileSchedulerILi128ELi96ELi256ELi128ELb1ELb1ELb1ELb0ELb1ELb1EEEEEEEEEvNT_6ParamsE,"ax",@progbits
	.align	128
.text._ZN7cutlass13device_kernelIN5flash11enable_sm90INS1_16FlashAttnFwdSm90INS1_25CollectiveMainloopFwdSm90ILi2EN4cute5tupleIJNS5_1CILi1EEES8_S8_EEENS6_IJNS7_ILi128EEENS7_ILi96EEENS7_ILi192EEEEEELi128ENS_10bfloat16_tEfNS_4arch4Sm90ELb0ELb0ELb1ELb1ELb1ELb0ELb0ELb1ELb1ELb1ELb1ELb0EEENS1_21CollectiveEpilogueFwdINS6_IJSA_SA_SB_EEES9_SE_SG_Li256ELb1ELb1ELb1ELb0EEENS1_36VarlenDynamicPersistentTileSchedulerILi128ELi96ELi256ELi128ELb1ELb1ELb1ELb0ELb1ELb1EEEEEEEEEvNT_6ParamsE:
        .type           _ZN7cutlass13device_kernelIN5flash11enable_sm90INS1_16FlashAttnFwdSm90INS1_25CollectiveMainloopFwdSm90ILi2EN4cute5tupleIJNS5_1CILi1EEES8_S8_EEENS6_IJNS7_ILi128EEENS7_ILi96EEENS7_ILi192EEEEEELi128ENS_10bfloat16_tEfNS_4arch4Sm90ELb0ELb0ELb1ELb1ELb1ELb0ELb0ELb1ELb1ELb1ELb1ELb0EEENS1_21CollectiveEpilogueFwdINS6_IJSA_SA_SB_EEES9_SE_SG_Li256ELb1ELb1ELb1ELb0EEENS1_36VarlenDynamicPersistentTileSchedulerILi128ELi96ELi256ELi128ELb1ELb1ELb1ELb0ELb1ELb1EEEEEEEEEvNT_6ParamsE,@function
        .size           _ZN7cutlass13device_kernelIN5flash11enable_sm90INS1_16FlashAttnFwdSm90INS1_25CollectiveMainloopFwdSm90ILi2EN4cute5tupleIJNS5_1CILi1EEES8_S8_EEENS6_IJNS7_ILi128EEENS7_ILi96EEENS7_ILi192EEEEEELi128ENS_10bfloat16_tEfNS_4arch4Sm90ELb0ELb0ELb1ELb1ELb1ELb0ELb0ELb1ELb1ELb1ELb1ELb0EEENS1_21CollectiveEpilogueFwdINS6_IJSA_SA_SB_EEES9_SE_SG_Li256ELb1ELb1ELb1ELb0EEENS1_36VarlenDynamicPersistentTileSchedulerILi128ELi96ELi256ELi128ELb1ELb1ELb1ELb0ELb1ELb1EEEEEEEEEvNT_6ParamsE,(.L_x_10 - _ZN7cutlass13device_kernelIN5flash11enable_sm90INS1_16FlashAttnFwdSm90INS1_25CollectiveMainloopFwdSm90ILi2EN4cute5tupleIJNS5_1CILi1EEES8_S8_EEENS6_IJNS7_ILi128EEENS7_ILi96EEENS7_ILi192EEEEEELi128ENS_10bfloat16_tEfNS_4arch4Sm90ELb0ELb0ELb1ELb1ELb1ELb0ELb0ELb1ELb1ELb1ELb1ELb0EEENS1_21CollectiveEpilogueFwdINS6_IJSA_SA_SB_EEES9_SE_SG_Li256ELb1ELb1ELb1ELb0EEENS1_36VarlenDynamicPersistentTileSchedulerILi128ELi96ELi256ELi128ELb1ELb1ELb1ELb0ELb1ELb1EEEEEEEEEvNT_6ParamsE)
        .other          _ZN7cutlass13device_kernelIN5flash11enable_sm90INS1_16FlashAttnFwdSm90INS1_25CollectiveMainloopFwdSm90ILi2EN4cute5tupleIJNS5_1CILi1EEES8_S8_EEENS6_IJNS7_ILi128EEENS7_ILi96EEENS7_ILi192EEEEEELi128ENS_10bfloat16_tEfNS_4arch4Sm90ELb0ELb0ELb1ELb1ELb1ELb0ELb0ELb1ELb1ELb1ELb1ELb0EEENS1_21CollectiveEpilogueFwdINS6_IJSA_SA_SB_EEES9_SE_SG_Li256ELb1ELb1ELb1ELb0EEENS1_36VarlenDynamicPersistentTileSchedulerILi128ELi96ELi256ELi128ELb1ELb1ELb1ELb0ELb1ELb1EEEEEEEEEvNT_6ParamsE,@"STO_CUDA_ENTRY STV_DEFAULT"
_ZN7cutlass13device_kernelIN5flash11enable_sm90INS1_16FlashAttnFwdSm90INS1_25CollectiveMainloopFwdSm90ILi2EN4cute5tupleIJNS5_1CILi1EEES8_S8_EEENS6_IJNS7_ILi128EEENS7_ILi96EEENS7_ILi192EEEEEELi128ENS_10bfloat16_tEfNS_4arch4Sm90ELb0ELb0ELb1ELb1ELb1ELb0ELb0ELb1ELb1ELb1ELb1ELb0EEENS1_21CollectiveEpilogueFwdINS6_IJSA_SA_SB_EEES9_SE_SG_Li256ELb1ELb1ELb1ELb0EEENS1_36VarlenDynamicPersistentTileSchedulerILi128ELi96ELi256ELi128ELb1ELb1ELb1ELb0ELb1ELb1EEEEEEEEEvNT_6ParamsE:
[----:B------:R-:W-:Y:S01]  /*0000*/  LDC R1, c[0x0][0x37c] ;  /* 0x0000df00ff017b82 */ /* 0x000fe20000000800 */
[----:B------:R-:W-:Y:S05]  /*0010*/  EXIT ;  /* 0x000000000000794d */ /* 0x000fea0003800000 */
.L_x_1:
        /* <DEDUP_REMOVED lines=14> */
.L_x_10:


//--------------------- .text._ZN7cutlass13device_kernelIN5flash11enable_sm90INS1_16FlashAttnFwdSm90INS1_25CollectiveMainloopFwdSm90ILi2EN4cute5tupleIJNS5_1CILi1EEES8_S8_EEENS6_IJNS7_ILi128EEENS7_ILi96EEENS7_ILi192EEEEEELi128ENS_10bfloat16_tEfNS_4arch4Sm90ELb0ELb0ELb1ELb1ELb1ELb1ELb0ELb1ELb1ELb1ELb1ELb0EEENS1_21CollectiveEpilogueFwdINS6_IJSA_SA_SB_EEES9_SE_SG_Li256ELb1ELb1ELb1ELb0EEENS1_36VarlenDynamicPersistentTileSchedulerILi128ELi96ELi256ELi128ELb1ELb1ELb1ELb0ELb1ELb1EEEEEEEEEvNT_6ParamsE --------------------------
	.section	.text._ZN7cutlass13device_kernelIN5flash11enable_sm90INS1_16FlashAttnFwdSm90INS1_25CollectiveMainloopFwdSm90ILi2EN4cute5tupleIJNS5_1CILi1EEES8_S8_EEENS6_IJNS7_ILi128EEENS7_ILi96EEENS7_ILi192EEEEEELi128ENS_10bfloat16_tEfNS_4arch4Sm90ELb0ELb0ELb1ELb1ELb1ELb1ELb0ELb1ELb1ELb1ELb1ELb0EEENS1_21CollectiveEpilogueFwdINS6_IJSA_SA_SB_EEES9_SE_SG_Li256ELb1ELb1ELb1ELb0EEENS1_36VarlenDynamicPersistentTileSchedulerILi128ELi96ELi256ELi128ELb1ELb1ELb1ELb0ELb1ELb1EEEEEEEEEvNT_6ParamsE,"ax",@progbits
	.align	128
.text._ZN7cutlass13device_kernelIN5flash11enable_sm90INS1_16FlashAttnFwdSm90INS1_25CollectiveMainloopFwdSm90ILi2EN4cute5tupleIJNS5_1CILi1EEES8_S8_EEENS6_IJNS7_ILi128EEENS7_ILi96EEENS7_ILi192EEEEEELi128ENS_10bfloat16_tEfNS_4arch4Sm90ELb0ELb0ELb1ELb1ELb1ELb1ELb0ELb1ELb1ELb1ELb1ELb0EEENS1_21CollectiveEpilogueFwdINS6_IJSA_SA_SB_EEES9_SE_SG_Li256ELb1ELb1ELb1ELb0EEENS1_36VarlenDynamicPersistentTileSchedulerILi128ELi96ELi256ELi128ELb1ELb1ELb1ELb0ELb1ELb1EEEEEEEEEvNT_6ParamsE:
        .type           _ZN7cutlass13device_kernelIN5flash11enable_sm90INS1_16FlashAttnFwdSm90INS1_25CollectiveMainloopFwdSm90ILi2EN4cute5tupleIJNS5_1CILi1EEES8_S8_EEENS6_IJNS7_ILi128EEENS7_ILi96EEENS7_ILi192EEEEEELi128ENS_10bfloat16_tEfNS_4arch4Sm90ELb0ELb0ELb1ELb1ELb1ELb1ELb0ELb1ELb1ELb1ELb1ELb0EEENS1_21CollectiveEpilogueFwdINS6_IJSA_SA_SB_EEES9_SE_SG_Li256ELb1ELb1ELb1ELb0EEENS1_36VarlenDynamicPersistentTileSchedulerILi128ELi96ELi256ELi128ELb1ELb1ELb1ELb0ELb1ELb1EEEEEEEEEvNT_6ParamsE,@function
        .size           _ZN7cutlass13device_kernelIN5flash11enable_sm90INS1_16FlashAttnFwdSm90INS1_25CollectiveMainloopFwdSm90ILi2EN4cute5tupleIJNS5_1CILi1EEES8_S8_EEENS6_IJNS7_ILi128EEENS7_ILi96EEENS7_ILi192EEEEEELi128ENS_10bfloat16_tEfNS_4arch4Sm90ELb0ELb0ELb1ELb1ELb1ELb1ELb0ELb1ELb1ELb1ELb1ELb0EEENS1_21CollectiveEpilogueFwdINS6_IJSA_SA_SB_EEES9_SE_SG_Li256ELb1ELb1ELb1ELb0EEENS1_36VarlenDynamicPersistentTileSchedulerILi128ELi96ELi256ELi128ELb1ELb1ELb1ELb0ELb1ELb1EEEEEEEEEvNT_6ParamsE,(.L_x_11 - _ZN7cutlass13device_kernelIN5flash11enable_sm90INS1_16FlashAttnFwdSm90INS1_25CollectiveMainloopFwdSm90ILi2EN4cute5tupleIJNS5_1CILi1EEES8_S8_EEENS6_IJNS7_ILi128EEENS7_ILi96EEENS7_ILi192EEEEEELi128ENS_10bfloat16_tEfNS_4arch4Sm90ELb0ELb0ELb1ELb1ELb1ELb1ELb0ELb1ELb1ELb1ELb1ELb0EEENS1_21CollectiveEpilogueFwdINS6_IJSA_SA_SB_EEES9_SE_SG_Li256ELb1ELb1ELb1ELb0EEENS1_36VarlenDynamicPersistentTileSchedulerILi128ELi96ELi256ELi128ELb1ELb1ELb1ELb0ELb1ELb1EEEEEEEEEvNT_6ParamsE)
        .other          _ZN7cutlass13device_kernelIN5flash11enable_sm90INS1_16FlashAttnFwdSm90INS1_25CollectiveMainloopFwdSm90ILi2EN4cute5tupleIJNS5_1CILi1EEES8_S8_EEENS6_IJNS7_ILi128EEENS7_ILi96EEENS7_ILi192EEEEEELi128ENS_10bfloat16_tEfNS_4arch4Sm90ELb0ELb0ELb1ELb1ELb1ELb1ELb0ELb1ELb1ELb1ELb1ELb0EEENS1_21CollectiveEpilogueFwdINS6_IJSA_SA_SB_EEES9_SE_SG_Li256ELb1ELb1ELb1ELb0EEENS1_36VarlenDynamicPersistentTileSchedulerILi128ELi96ELi256ELi128ELb1ELb1ELb1ELb0ELb1ELb1EEEEEEEEEvNT_6ParamsE,@"STO_CUDA_ENTRY STV_DEFAULT"
_ZN7cutlass13device_kernelIN5flash11enable_sm90INS1_16FlashAttnFwdSm90INS1_25CollectiveMainloopFwdSm90ILi2EN4cute5tupleIJNS5_1CILi1EEES8_S8_EEENS6_IJNS7_ILi128EEENS7_ILi96EEENS7_ILi192EEEEEELi128ENS_10bfloat16_tEfNS_4arch4Sm90ELb0ELb0ELb1ELb1ELb1ELb1ELb0ELb1ELb1ELb1ELb1ELb0EEENS1_21CollectiveEpilogueFwdINS6_IJSA_SA_SB_EEES9_SE_SG_Li256ELb1ELb1ELb1ELb0EEENS1_36VarlenDynamicPersistentTileSchedulerILi128ELi96ELi256ELi128ELb1ELb1ELb1ELb0ELb1ELb1EEEEEEEEEvNT_6ParamsE:
[----:B------:R-:W-:Y:S01]  /*0000*/  LDC R1, c[0x0][0x37c] ;  /* 0x0000df00ff017b82 */ /* 0x000fe20000000800 */
[----:B------:R-:W-:Y:S05]  /*0010*/  EXIT ;  /* 0x000000000000794d */ /* 0x000fea0003800000 */
.L_x_2:
        /* <DEDUP_REMOVED lines=14> */
.L_x_11:


//--------------------- .text._ZN7cutlass13device_kernelIN5flash11enable_sm90INS1_16FlashAttnFwdSm90INS1_25CollectiveMainloopFwdSm90ILi2EN4cute5tupleIJNS5_1CILi1EEES8_S8_EEENS6_IJNS7_ILi128EEENS7_ILi96EEENS7_ILi192EEEEEELi128ENS_10bfloat16_tEfNS_4arch4Sm90ELb0ELb1ELb1ELb0ELb1ELb0ELb0ELb1ELb1ELb1ELb1ELb0EEENS1_21CollectiveEpilogueFwdINS6_IJSA_SA_SB_EEES9_SE_SG_Li256ELb0ELb1ELb1ELb0EEENS1_19SingleTileSchedulerILb0ELb1ELb1ELi128EEEEEEEEEvNT_6ParamsE --------------------------
	.section	.text._ZN7cutlass13device_kernelIN5flash11enable_sm90INS1_16FlashAttnFwdSm90INS1_25CollectiveMainloopFwdSm90ILi2EN4cute5tupleIJNS5_1CILi1EEES8_S8_EEENS6_IJNS7_ILi128EEENS7_ILi96EEENS7_ILi192EEEEEELi128ENS_10bfloat16_tEfNS_4arch4Sm90ELb0ELb1ELb1ELb0ELb1ELb0ELb0ELb1ELb1ELb1ELb1ELb0EEENS1_21CollectiveEpilogueFwdINS6_IJSA_SA_SB_EEES9_SE_SG_Li256ELb0ELb1ELb1ELb0EEENS1_19SingleTileSchedulerILb0ELb1ELb1ELi128EEEEEEEEEvNT_6ParamsE,"ax",@progbits
	.align	128
.text._ZN7cutlass13device_kernelIN5flash11enable_sm90INS1_16FlashAttnFwdSm90INS1_25CollectiveMainloopFwdSm90ILi2EN4cute5tupleIJNS5_1CILi1EEES8_S8_EEENS6_IJNS7_ILi128EEENS7_ILi96EEENS7_ILi192EEEEEELi128ENS_10bfloat16_tEfNS_4arch4Sm90ELb0ELb1ELb1ELb0ELb1ELb0ELb0ELb1ELb1ELb1ELb1ELb0EEENS1_21CollectiveEpilogueFwdINS6_IJSA_SA_SB_EEES9_SE_SG_Li256ELb0ELb1ELb1ELb0EEENS1_19SingleTileSchedulerILb0ELb1ELb1ELi128EEEEEEEEEvNT_6ParamsE:
        .type           _ZN7cutlass13device_kernelIN5flash11enable_sm90INS1_16FlashAttnFwdSm90INS1_25CollectiveMainloopFwdSm90ILi2EN4cute5tupleIJNS5_1CILi1EEES8_S8_EEENS6_IJNS7_ILi128EEENS7_ILi96EEENS7_ILi192EEEEEELi128ENS_10bfloat16_tEfNS_4arch4Sm90ELb0ELb1ELb1ELb0ELb1ELb0ELb0ELb1ELb1ELb1ELb1ELb0EEENS1_21CollectiveEpilogueFwdINS6_IJSA_SA_SB_EEES9_SE_SG_Li256ELb0ELb1ELb1ELb0EEENS1_19SingleTileSchedulerILb0ELb1ELb1ELi128EEEEEEEEEvNT_6ParamsE,@function
        .size           _ZN7cutlass13device_kernelIN5flash11enable_sm90INS1_16FlashAttnFwdSm90INS1_25CollectiveMainloopFwdSm90ILi2EN4cute5tupleIJNS5_1CILi1EEES8_S8_EEENS6_IJNS7_ILi128EEENS7_ILi96EEENS7_ILi192EEEEEELi128ENS_10bfloat16_tEfNS_4arch4Sm90ELb0ELb1ELb1ELb0ELb1ELb0ELb0ELb1ELb1ELb1ELb1ELb0EEENS1_21CollectiveEpilogueFwdINS6_IJSA_SA_SB_EEES9_SE_SG_Li256ELb0ELb1ELb1ELb0EEENS1_19SingleTileSchedulerILb0ELb1ELb1ELi128EEEEEEEEEvNT_6ParamsE,(.L_x_12 - _ZN7cutlass13device_kernelIN5flash11enable_sm90INS1_16FlashAttnFwdSm90INS1_25CollectiveMainloopFwdSm90ILi2EN4cute5tupleIJNS5_1CILi1EEES8_S8_EEENS6_IJNS7_ILi128EEENS7_ILi96EEENS7_ILi192EEEEEELi128ENS_10bfloat16_tEfNS_4arch4Sm90ELb0ELb1ELb1ELb0ELb1ELb0ELb0ELb1ELb1ELb1ELb1ELb0EEENS1_21CollectiveEpilogueFwdINS6_IJSA_SA_SB_EEES9_SE_SG_Li256ELb0ELb1ELb1ELb0EEENS1_19SingleTileSchedulerILb0ELb1ELb1ELi128EEEEEEEEEvNT_6ParamsE)
        .other          _ZN7cutlass13device_kernelIN5flash11enable_sm90INS1_16FlashAttnFwdSm90INS1_25CollectiveMainloopFwdSm90ILi2EN4cute5tupleIJNS5_1CILi1EEES8_S8_EEENS6_IJNS7_ILi128EEENS7_ILi96EEENS7_ILi192EEEEEELi128ENS_10bfloat16_tEfNS_4arch4Sm90ELb0ELb1ELb1ELb0ELb1ELb0ELb0ELb1ELb1ELb1ELb1ELb0EEENS1_21CollectiveEpilogueFwdINS6_IJSA_SA_SB_EEES9_SE_SG_Li256ELb0ELb1ELb1ELb0EEENS1_19SingleTileSchedulerILb0ELb1ELb1ELi128EEEEEEEEEvNT_6ParamsE,@"STO_CUDA_ENTRY STV_DEFAULT"
_ZN7cutlass13device_kernelIN5flash11enable_sm90INS1_16FlashAttnFwdSm90INS1_25CollectiveMainloopFwdSm90ILi2EN4cute5tupleIJNS5_1CILi1EEES8_S8_EEENS6_IJNS7_ILi128EEENS7_ILi96EEENS7_ILi192EEEEEELi128ENS_10bfloat16_tEfNS_4arch4Sm90ELb0ELb1ELb1ELb0ELb1ELb0ELb0ELb1ELb1ELb1ELb1ELb0EEENS1_21CollectiveEpilogueFwdINS6_IJSA_SA_SB_EEES9_SE_SG_Li256ELb0ELb1ELb1ELb0EEENS1_19SingleTileSchedulerILb0ELb1ELb1ELi128EEEEEEEEEvNT_6ParamsE:
[----:B------:R-:W-:Y:S01]  /*0000*/  LDC R1, c[0x0][0x37c] ;  /* 0x0000df00ff017b82 */ /* 0x000fe20000000800 */
[----:B------:R-:W-:Y:S05]  /*0010*/  EXIT ;  /* 0x000000000000794d */ /* 0x000fea0003800000 */
.L_x_3:
        /* <DEDUP_REMOVED lines=14> */
.L_x_12:


//--------------------- .text._ZN7cutlass13device_kernelIN5flash11enable_sm90INS1_16FlashAttnFwdSm90INS1_25CollectiveMainloopFwdSm90ILi2EN4cute5tupleIJNS5_1CILi1EEES8_S8_EEENS6_IJNS7_ILi128EEENS7_ILi96EEENS7_ILi192EEEEEELi128ENS_10bfloat16_tEfNS_4arch4Sm90ELb0ELb1ELb1ELb1ELb1ELb0ELb0ELb1ELb1ELb1ELb1ELb0EEENS1_21CollectiveEpilogueFwdINS6_IJSA_SA_SB_EEES9_SE_SG_Li256ELb1ELb1ELb1ELb0EEENS1_36VarlenDynamicPersistentTileSchedulerILi128ELi96ELi256ELi128ELb1ELb1ELb1ELb1ELb0ELb1EEEEEEEEEvNT_6ParamsE --------------------------
	.section	.text._ZN7cutlass13device_kernelIN5flash11enable_sm90INS1_16FlashAttnFwdSm90INS1_25CollectiveMainloopFwdSm90ILi2EN4cute5tupleIJNS5_1CILi1EEES8_S8_EEENS6_IJNS7_ILi128EEENS7_ILi96EEENS7_ILi192EEEEEELi128ENS_10bfloat16_tEfNS_4arch4Sm90ELb0ELb1ELb1ELb1ELb1ELb0ELb0ELb1ELb1ELb1ELb1ELb0EEENS1_21CollectiveEpilogueFwdINS6_IJSA_SA_SB_EEES9_SE_SG_Li256ELb1ELb1ELb1ELb0EEENS1_36VarlenDynamicPersistentTileSchedulerILi128ELi96ELi256ELi128ELb1ELb1ELb1ELb1ELb0ELb1EEEEEEEEEvNT_6ParamsE,"ax",@progbits
	.align	128
.text._ZN7cutlass13device_kernelIN5flash11enable_sm90INS1_16FlashAttnFwdSm90INS1_25CollectiveMainloopFwdSm90ILi2EN4cute5tupleIJNS5_1CILi1EEES8_S8_EEENS6_IJNS7_ILi128EEENS7_ILi96EEENS7_ILi192EEEEEELi128ENS_10bfloat16_tEfNS_4arch4Sm90ELb0ELb1ELb1ELb1ELb1ELb0ELb0ELb1ELb1ELb1ELb1ELb0EEENS1_21CollectiveEpilogueFwdINS6_IJSA_SA_SB_EEES9_SE_SG_Li256ELb1ELb1ELb1ELb0EEENS1_36VarlenDynamicPersistentTileSchedulerILi128ELi96ELi256ELi128ELb1ELb1ELb1ELb1ELb0ELb1EEEEEEEEEvNT_6ParamsE:
        .type           _ZN7cutlass13device_kernelIN5flash11enable_sm90INS1_16FlashAttnFwdSm90INS1_25CollectiveMainloopFwdSm90ILi2EN4cute5tupleIJNS5_1CILi1EEES8_S8_EEENS6_IJNS7_ILi128EEENS7_ILi96EEENS7_ILi192EEEEEELi128ENS_10bfloat16_tEfNS_4arch4Sm90ELb0ELb1ELb1ELb1ELb1ELb0ELb0ELb1ELb1ELb1ELb1ELb0EEENS1_21CollectiveEpilogueFwdINS6_IJSA_SA_SB_EEES9_SE_SG_Li256ELb1ELb1ELb1ELb0EEENS1_36VarlenDynamicPersistentTileSchedulerILi128ELi96ELi256ELi128ELb1ELb1ELb1ELb1ELb0ELb1EEEEEEEEEvNT_6ParamsE,@function
        .size           _ZN7cutlass13device_kernelIN5flash11enable_sm90INS1_16FlashAttnFwdSm90INS1_25CollectiveMainloopFwdSm90ILi2EN4cute5tupleIJNS5_1CILi1EEES8_S8_EEENS6_IJNS7_ILi128EEENS7_ILi96EEENS7_ILi192EEEEEELi128ENS_10bfloat16_tEfNS_4arch4Sm90ELb0ELb1ELb1ELb1ELb1ELb0ELb0ELb1ELb1ELb1ELb1ELb0EEENS1_21CollectiveEpilogueFwdINS6_IJSA_SA_SB_EEES9_SE_SG_Li256ELb1ELb1ELb1ELb0EEENS1_36VarlenDynamicPersistentTileSchedulerILi128ELi96ELi256ELi128ELb1ELb1ELb1ELb1ELb0ELb1EEEEEEEEEvNT_6ParamsE,(.L_x_13 - _ZN7cutlass13device_kernelIN5flash11enable_sm90INS1_16FlashAttnFwdSm90INS1_25CollectiveMainloopFwdSm90ILi2EN4cute5tupleIJNS5_1CILi1EEES8_S8_EEENS6_IJNS7_ILi128EEENS7_ILi96EEENS7_ILi192EEEEEELi128ENS_10bfloat16_tEfNS_4arch4Sm90ELb0ELb1ELb1ELb1ELb1ELb0ELb0ELb1ELb1ELb1ELb1ELb0EEENS1_21CollectiveEpilogueFwdINS6_IJSA_SA_SB_EEES9_SE_SG_Li256ELb1ELb1ELb1ELb0EEENS1_36VarlenDynamicPersistentTileSchedulerILi128ELi96ELi256ELi128ELb1ELb1ELb1ELb1ELb0ELb1EEEEEEEEEvNT_6ParamsE)
        .other          _ZN7cutlass13device_kernelIN5flash11enable_sm90INS1_16FlashAttnFwdSm90INS1_25CollectiveMainloopFwdSm90ILi2EN4cute5tupleIJNS5_1CILi1EEES8_S8_EEENS6_IJNS7_ILi128EEENS7_ILi96EEENS7_ILi192EEEEEELi128ENS_10bfloat16_tEfNS_4arch4Sm90ELb0ELb1ELb1ELb1ELb1ELb0ELb0ELb1ELb1ELb1ELb1ELb0EEENS1_21CollectiveEpilogueFwdINS6_IJSA_SA_SB_EEES9_SE_SG_Li256ELb1ELb1ELb1ELb0EEENS1_36VarlenDynamicPersistentTileSchedulerILi128ELi96ELi256ELi128ELb1ELb1ELb1ELb1ELb0ELb1EEEEEEEEEvNT_6ParamsE,@"STO_CUDA_ENTRY STV_DEFAULT"
_ZN7cutlass13device_kernelIN5flash11enable_sm90INS1_16FlashAttnFwdSm90INS1_25CollectiveMainloopFwdSm90ILi2EN4cute5tupleIJNS5_1CILi1EEES8_S8_EEENS6_IJNS7_ILi128EEENS7_ILi96EEENS7_ILi192EEEEEELi128ENS_10bfloat16_tEfNS_4arch4Sm90ELb0ELb1ELb1ELb1ELb1ELb0ELb0ELb1ELb1ELb1ELb1ELb0EEENS1_21CollectiveEpilogueFwdINS6_IJSA_SA_SB_EEES9_SE_SG_Li256ELb1ELb1ELb1ELb0EEENS1_36VarlenDynamicPersistentTileSchedulerILi128ELi96ELi256ELi128ELb1ELb1ELb1ELb1ELb0ELb1EEEEEEEEEvNT_6ParamsE:
[----:B------:R-:W-:Y:S01]  /*0000*/  LDC R1, c[0x0][0x37c] ;  /* 0x0000df00ff017b82 */ /* 0x000fe20000000800 */
[----:B------:R-:W-:Y:S05]  /*0010*/  EXIT ;  /* 0x000000000000794d */ /* 0x000fea0003800000 */
.L_x_4:
        /* <DEDUP_REMOVED lines=14> */
.L_x_13:


//--------------------- .text._ZN7cutlass13device_kernelIN5flash11enable_sm90INS1_16FlashAttnFwdSm90INS1_25CollectiveMainloopFwdSm90ILi2EN4cute5tupleIJNS5_1CILi1EEES8_S8_EEENS6_IJNS7_ILi128EEENS7_ILi96EEENS7_ILi192EEEEEELi128ENS_10bfloat16_tEfNS_4arch4Sm90ELb0ELb1ELb1ELb1ELb1ELb1ELb0ELb1ELb1ELb1ELb1ELb0EEENS1_21CollectiveEpilogueFwdINS6_IJSA_SA_SB_EEES9_SE_SG_Li256ELb1ELb1ELb1ELb0EEENS1_36VarlenDynamicPersistentTileSchedulerILi128ELi96ELi256ELi128ELb1ELb1ELb1ELb1ELb0ELb1EEEEEEEEEvNT_6ParamsE --------------------------
	.section	.text._ZN7cutlass13device_kernelIN5flash11enable_sm90INS1_16FlashAttnFwdSm90INS1_25CollectiveMainloopFwdSm90ILi2EN4cute5tupleIJNS5_1CILi1EEES8_S8_EEENS6_IJNS7_ILi128EEENS7_ILi96EEENS7_ILi192EEEEEELi128ENS_10bfloat16_tEfNS_4arch4Sm90ELb0ELb1ELb1ELb1ELb1ELb1ELb0ELb1ELb1ELb1ELb1ELb0EEENS1_21CollectiveEpilogueFwdINS6_IJSA_SA_SB_EEES9_SE_SG_Li256ELb1ELb1ELb1ELb0EEENS1_36VarlenDynamicPersistentTileSchedulerILi128ELi96ELi256ELi128ELb1ELb1ELb1ELb1ELb0ELb1EEEEEEEEEvNT_6ParamsE,"ax",@progbits
	.align	128
.text._ZN7cutlass13device_kernelIN5flash11enable_sm90INS1_16FlashAttnFwdSm90INS1_25CollectiveMainloopFwdSm90ILi2EN4cute5tupleIJNS5_1CILi1EEES8_S8_EEENS6_IJNS7_ILi128EEENS7_ILi96EEENS7_ILi192EEEEEELi128ENS_10bfloat16_tEfNS_4arch4Sm90ELb0ELb1ELb1ELb1ELb1ELb1ELb0ELb1ELb1ELb1ELb1ELb0EEENS1_21CollectiveEpilogueFwdINS6_IJSA_SA_SB_EEES9_SE_SG_Li256ELb1ELb1ELb1ELb0EEENS1_36VarlenDynamicPersistentTileSchedulerILi128ELi96ELi256ELi128ELb1ELb1ELb1ELb1ELb0ELb1EEEEEEEEEvNT_6ParamsE:
        .type           _ZN7cutlass13device_kernelIN5flash11enable_sm90INS1_16FlashAttnFwdSm90INS1_25CollectiveMainloopFwdSm90ILi2EN4cute5tupleIJNS5_1CILi1EEES8_S8_EEENS6_IJNS7_ILi128EEENS7_ILi96EEENS7_ILi192EEEEEELi128ENS_10bfloat16_tEfNS_4arch4Sm90ELb0ELb1ELb1ELb1ELb1ELb1ELb0ELb1ELb1ELb1ELb1ELb0EEENS1_21CollectiveEpilogueFwdINS6_IJSA_SA_SB_EEES9_SE_SG_Li256ELb1ELb1ELb1ELb0EEENS1_36VarlenDynamicPersistentTileSchedulerILi128ELi96ELi256ELi128ELb1ELb1ELb1ELb1ELb0ELb1EEEEEEEEEvNT_6ParamsE,@function
        .size           _ZN7cutlass13device_kernelIN5flash11enable_sm90INS1_16FlashAttnFwdSm90INS1_25CollectiveMainloopFwdSm90ILi2EN4cute5tupleIJNS5_1CILi1EEES8_S8_EEENS6_IJNS7_ILi128EEENS7_ILi96EEENS7_ILi192EEEEEELi128ENS_10bfloat16_tEfNS_4arch4Sm90ELb0ELb1ELb1ELb1ELb1ELb1ELb0ELb1ELb1ELb1ELb1ELb0EEENS1_21CollectiveEpilogueFwdINS6_IJSA_SA_SB_EEES9_SE_SG_Li256ELb1ELb1ELb1ELb0EEENS1_36VarlenDynamicPersistentTileSchedulerILi128ELi96ELi256ELi128ELb1ELb1ELb1ELb1ELb0ELb1EEEEEEEEEvNT_6ParamsE,(.L_x_14 - _ZN7cutlass13device_kernelIN5flash11enable_sm90INS1_16FlashAttnFwdSm90INS1_25CollectiveMainloopFwdSm90ILi2EN4cute5tupleIJNS5_1CILi1EEES8_S8_EEENS6_IJNS7_ILi128EEENS7_ILi96EEENS7_ILi192EEEEEELi128ENS_10bfloat16_tEfNS_4arch4Sm90ELb0ELb1ELb1ELb1ELb1ELb1ELb0ELb1ELb1ELb1ELb1ELb0EEENS1_21CollectiveEpilogueFwdINS6_IJSA_SA_SB_EEES9_SE_SG_Li256ELb1ELb1ELb1ELb0EEENS1_36VarlenDynamicPersistentTileSchedulerILi128ELi96ELi256ELi128ELb1ELb1ELb1ELb1ELb0ELb1EEEEEEEEEvNT_6ParamsE)
        .other          _ZN7cutlass13device_kernelIN5flash11enable_sm90INS1_16FlashAttnFwdSm90INS1_25CollectiveMainloopFwdSm90ILi2EN4cute5tupleIJNS5_1CILi1EEES8_S8_EEENS6_IJNS7_ILi128EEENS7_ILi96EEENS7_ILi192EEEEEELi128ENS_10bfloat16_tEfNS_4arch4Sm90ELb0ELb1ELb1ELb1ELb1ELb1ELb0ELb1ELb1ELb1ELb1ELb0EEENS1_21CollectiveEpilogueFwdINS6_IJSA_SA_SB_EEES9_SE_SG_Li256ELb1ELb1ELb1ELb0EEENS1_36VarlenDynamicPersistentTileSchedulerILi128ELi96ELi256ELi128ELb1ELb1ELb1ELb1ELb0ELb1EEEEEEEEEvNT_6ParamsE,@"STO_CUDA_ENTRY STV_DEFAULT"
_ZN7cutlass13device_kernelIN5flash11enable_sm90INS1_16FlashAttnFwdSm90INS1_25CollectiveMainloopFwdSm90ILi2EN4cute5tupleIJNS5_1CILi1EEES8_S8_EEENS6_IJNS7_ILi128EEENS7_ILi96EEENS7_ILi192EEEEEELi128ENS_10bfloat16_tEfNS_4arch4Sm90ELb0ELb1ELb1ELb1ELb1ELb1ELb0ELb1ELb1ELb1ELb1ELb0EEENS1_21CollectiveEpilogueFwdINS6_IJSA_SA_SB_EEES9_SE_SG_Li256ELb1ELb1ELb1ELb0EEENS1_36VarlenDynamicPersistentTileSchedulerILi128ELi96ELi256ELi128ELb1ELb1ELb1ELb1ELb0ELb1EEEEEEEEEvNT_6ParamsE:
[----:B------:R-:W-:Y:S01]  /*0000*/  LDC R1, c[0x0][0x37c] ;  /* 0x0000df00ff017b82 */ /* 0x000fe20000000800 */
[----:B------:R-:W-:Y:S05]  /*0010*/  EXIT ;  /* 0x000000000000794d */ /* 0x000fea0003800000 */
.L_x_5:
        /* <DEDUP_REMOVED lines=14> */
.L_x_14:


//--------------------- .text._ZN7cutlass13device_kernelIN5flash11enable_sm90INS1_16FlashAttnFwdSm90INS1_25CollectiveMainloopFwdSm90ILi2EN4cute5tupleIJNS5_1CILi1EEES8_S8_EEENS6_IJNS7_ILi128EEENS7_ILi96EEENS7_ILi192EEEEEELi128ENS_10bfloat16_tEfNS_4arch4Sm90ELb1ELb0ELb1ELb0ELb1ELb0ELb0ELb1ELb1ELb1ELb1ELb0EEENS1_21CollectiveEpilogueFwdINS6_IJSA_SA_SB_EEES9_SE_SG_Li256ELb0ELb1ELb1ELb0EEENS1_19SingleTileSchedulerILb0ELb1ELb1ELi128EEEEEEEEEvNT_6ParamsE --------------------------
	.section	.text._ZN7cutlass13device_kernelIN5flash11enable_sm90INS1_16FlashAttnFwdSm90INS1_25CollectiveMainloopFwdSm90ILi2EN4cute5tupleIJNS5_1CILi1EEES8_S8_EEENS6_IJNS7_ILi128EEENS7_ILi96EEENS7_ILi192EEEEEELi128ENS_10bfloat16_tEfNS_4arch4Sm90ELb1ELb0ELb1ELb0ELb1ELb0ELb0ELb1ELb1ELb1ELb1ELb0EEENS1_21CollectiveEpilogueFwdINS6_IJSA_SA_SB_EEES9_SE_SG_Li256ELb0ELb1ELb1ELb0EEENS1_19SingleTileSchedulerILb0ELb1ELb1ELi128EEEEEEEEEvNT_6ParamsE,"ax",@progbits
	.align	128
.text._ZN7cutlass13device_kernelIN5flash11enable_sm90INS1_16FlashAttnFwdSm90INS1_25CollectiveMainloopFwdSm90ILi2EN4cute5tupleIJNS5_1CILi1EEES8_S8_EEENS6_IJNS7_ILi128EEENS7_ILi96EEENS7_ILi192EEEEEELi128ENS_10bfloat16_tEfNS_4arch4Sm90ELb1ELb0ELb1ELb0ELb1ELb0ELb0ELb1ELb1ELb1ELb1ELb0EEENS1_21CollectiveEpilogueFwdINS6_IJSA_SA_SB_EEES9_SE_SG_Li256ELb0ELb1ELb1ELb0EEENS1_19SingleTileSchedulerILb0ELb1ELb1ELi128EEEEEEEEEvNT_6ParamsE:
        .type           _ZN7cutlass13device_kernelIN5flash11enable_sm90INS1_16FlashAttnFwdSm90INS1_25CollectiveMainloopFwdSm90ILi2EN4cute5tupleIJNS5_1CILi1EEES8_S8_EEENS6_IJNS7_ILi128EEENS7_ILi96EEENS7_ILi192EEEEEELi128ENS_10bfloat16_tEfNS_4arch4Sm90ELb1ELb0ELb1ELb0ELb1ELb0ELb0ELb1ELb1ELb1ELb1ELb0EEENS1_21CollectiveEpilogueFwdINS6_IJSA_SA_SB_EEES9_SE_SG_Li256ELb0ELb1ELb1ELb0EEENS1_19SingleTileSchedulerILb0ELb1ELb1ELi128EEEEEEEEEvNT_6ParamsE,@function
        .size           _ZN7cutlass13device_kernelIN5flash11enable_sm90INS1_16FlashAttnFwdSm90INS1_25CollectiveMainloopFwdSm90ILi2EN4cute5tupleIJNS5_1CILi1EEES8_S8_EEENS6_IJNS7_ILi128EEENS7_ILi96EEENS7_ILi192EEEEEELi128ENS_10bfloat16_tEfNS_4arch4Sm90ELb1ELb0ELb1ELb0ELb1ELb0ELb0ELb1ELb1ELb1ELb1ELb0EEENS1_21CollectiveEpilogueFwdINS6_IJSA_SA_SB_EEES9_SE_SG_Li256ELb0ELb1ELb1ELb0EEENS1_19SingleTileSchedulerILb0ELb1ELb1ELi128EEEEEEEEEvNT_6ParamsE,(.L_x_15 - _ZN7cutlass13device_kernelIN5flash11enable_sm90INS1_16FlashAttnFwdSm90INS1_25CollectiveMainloopFwdSm90ILi2EN4cute5tupleIJNS5_1CILi1EEES8_S8_EEENS6_IJNS7_ILi128EEENS7_ILi96EEENS7_ILi192EEEEEELi128ENS_10bfloat16_tEfNS_4arch4Sm90ELb1ELb0ELb1ELb0ELb1ELb0ELb0ELb1ELb1ELb1ELb1ELb0EEENS1_21CollectiveEpilogueFwdINS6_IJSA_SA_SB_EEES9_SE_SG_Li256ELb0ELb1ELb1ELb0EEENS1_19SingleTileSchedulerILb0ELb1ELb1ELi128EEEEEEEEEvNT_6ParamsE)
        .other          _ZN7cutlass13device_kernelIN5flash11enable_sm90INS1_16FlashAttnFwdSm90INS1_25CollectiveMainloopFwdSm90ILi2EN4cute5tupleIJNS5_1CILi1EEES8_S8_EEENS6_IJNS7_ILi128EEENS7_ILi96EEENS7_ILi192EEEEEELi128ENS_10bfloat16_tEfNS_4arch4Sm90ELb1ELb0ELb1ELb0ELb1ELb0ELb0ELb1ELb1ELb1ELb1ELb0EEENS1_21CollectiveEpilogueFwdINS6_IJSA_SA_SB_EEES9_SE_SG_Li256ELb0ELb1ELb1ELb0EEENS1_19SingleTileSchedulerILb0ELb1ELb1ELi128EEEEEEEEEvNT_6ParamsE,@"STO_CUDA_ENTRY STV_DEFAULT"
_ZN7cutlass13device_kernelIN5flash11enable_sm90INS1_16FlashAttnFwdSm90INS1_25CollectiveMainloopFwdSm90ILi2EN4cute5tupleIJNS5_1CILi1EEES8_S8_EEENS6_IJNS7_ILi128EEENS7_ILi96EEENS7_ILi192EEEEEELi128ENS_10bfloat16_tEfNS_4arch4Sm90ELb1ELb0ELb1ELb0ELb1ELb0ELb0ELb1ELb1ELb1ELb1ELb0EEENS1_21CollectiveEpilogueFwdINS6_IJSA_SA_SB_EEES9_SE_SG_Li256ELb0ELb1ELb1ELb0EEENS1_19SingleTileSchedulerILb0ELb1ELb1ELi128EEEEEEEEEvNT_6ParamsE:
[----:B------:R-:W-:Y:S01]  /*0000*/  LDC R1, c[0x0][0x37c] ;  /* 0x0000df00ff017b82 */ /* 0x000fe20000000800 */
[----:B------:R-:W-:Y:S05]  /*0010*/  EXIT ;  /* 0x000000000000794d */ /* 0x000fea0003800000 */
.L_x_6:
        /* <DEDUP_REMOVED lines=14> */
.L_x_15:


//--------------------- .text._ZN7cutlass13device_kernelIN5flash11enable_sm90INS1_16FlashAttnFwdSm90INS1_25CollectiveMainloopFwdSm90ILi2EN4cute5tupleIJNS5_1CILi1EEES8_S8_EEENS6_IJNS7_ILi128EEENS7_ILi96EEENS7_ILi192EEEEEELi128ENS_10bfloat16_tEfNS_4arch4Sm90ELb1ELb0ELb1ELb1ELb1ELb0ELb0ELb1ELb1ELb1ELb1ELb0EEENS1_21CollectiveEpilogueFwdINS6_IJSA_SA_SB_EEES9_SE_SG_Li256ELb1ELb1ELb1ELb0EEENS1_36VarlenDynamicPersistentTileSchedulerILi128ELi96ELi256ELi128ELb1ELb1ELb1ELb1ELb1ELb1EEEEEEEEEvNT_6ParamsE --------------------------
	.section	.text._ZN7cutlass13device_kernelIN5flash11enable_sm90INS1_16FlashAttnFwdSm90INS1_25CollectiveMainloopFwdSm90ILi2EN4cute5tupleIJNS5_1CILi1EEES8_S8_EEENS6_IJNS7_ILi128EEENS7_ILi96EEENS7_ILi192EEEEEELi128ENS_10bfloat16_tEfNS_4arch4Sm90ELb1ELb0ELb1ELb1ELb1ELb0ELb0ELb1ELb1ELb1ELb1ELb0EEENS1_21CollectiveEpilogueFwdINS6_IJSA_SA_SB_EEES9_SE_SG_Li256ELb1ELb1ELb1ELb0EEENS1_36VarlenDynamicPersistentTileSchedulerILi128ELi96ELi256ELi128ELb1ELb1ELb1ELb1ELb1ELb1EEEEEEEEEvNT_6ParamsE,"ax",@progbits
	.align	128
.text._ZN7cutlass13device_kernelIN5flash11enable_sm90INS1_16FlashAttnFwdSm90INS1_25CollectiveMainloopFwdSm90ILi2EN4cute5tupleIJNS5_1CILi1EEES8_S8_EEENS6_IJNS7_ILi128EEENS7_ILi96EEENS7_ILi192EEEEEELi128ENS_10bfloat16_tEfNS_4arch4Sm90ELb1ELb0ELb1ELb1ELb1ELb0ELb0ELb1ELb1ELb1ELb1ELb0EEENS1_21CollectiveEpilogueFwdINS6_IJSA_SA_SB_EEES9_SE_SG_Li256ELb1ELb1ELb1ELb0EEENS1_36VarlenDynamicPersistentTileSchedulerILi128ELi96ELi256ELi128ELb1ELb1ELb1ELb1ELb1ELb1EEEEEEEEEvNT_6ParamsE:
        .type           _ZN7cutlass13device_kernelIN5flash11enable_sm90INS1_16FlashAttnFwdSm90INS1_25CollectiveMainloopFwdSm90ILi2EN4cute5tupleIJNS5_1CILi1EEES8_S8_EEENS6_IJNS7_ILi128EEENS7_ILi96EEENS7_ILi192EEEEEELi128ENS_10bfloat16_tEfNS_4arch4Sm90ELb1ELb0ELb1ELb1ELb1ELb0ELb0ELb1ELb1ELb1ELb1ELb0EEENS1_21CollectiveEpilogueFwdINS6_IJSA_SA_SB_EEES9_SE_SG_Li256ELb1ELb1ELb1ELb0EEENS1_36VarlenDynamicPersistentTileSchedulerILi128ELi96ELi256ELi128ELb1ELb1ELb1ELb1ELb1ELb1EEEEEEEEEvNT_6ParamsE,@function
        .size           _ZN7cutlass13device_kernelIN5flash11enable_sm90INS1_16FlashAttnFwdSm90INS1_25CollectiveMainloopFwdSm90ILi2EN4cute5tupleIJNS5_1CILi1EEES8_S8_EEENS6_IJNS7_ILi128EEENS7_ILi96EEENS7_ILi192EEEEEELi128ENS_10bfloat16_tEfNS_4arch4Sm90ELb1ELb0ELb1ELb1ELb1ELb0ELb0ELb1ELb1ELb1ELb1ELb0EEENS1_21CollectiveEpilogueFwdINS6_IJSA_SA_SB_EEES9_SE_SG_Li256ELb1ELb1ELb1ELb0EEENS1_36VarlenDynamicPersistentTileSchedulerILi128ELi96ELi256ELi128ELb1ELb1ELb1ELb1ELb1ELb1EEEEEEEEEvNT_6ParamsE,(.L_x_16 - _ZN7cutlass13device_kernelIN5flash11enable_sm90INS1_16FlashAttnFwdSm90INS1_25CollectiveMainloopFwdSm90ILi2EN4cute5tupleIJNS5_1CILi1EEES8_S8_EEENS6_IJNS7_ILi128EEENS7_ILi96EEENS7_ILi192EEEEEELi128ENS_10bfloat16_tEfNS_4arch4Sm90ELb1ELb0ELb1ELb1ELb1ELb0ELb0ELb1ELb1ELb1ELb1ELb0EEENS1_21CollectiveEpilogueFwdINS6_IJSA_SA_SB_EEES9_SE_SG_Li256ELb1ELb1ELb1ELb0EEENS1_36VarlenDynamicPersistentTileSchedulerILi128ELi96ELi256ELi128ELb1ELb1ELb1ELb1ELb1ELb1EEEEEEEEEvNT_6ParamsE)
        .other          _ZN7cutlass13device_kernelIN5flash11enable_sm90INS1_16FlashAttnFwdSm90INS1_25CollectiveMainloopFwdSm90ILi2EN4cute5tupleIJNS5_1CILi1EEES8_S8_EEENS6_IJNS7_ILi128EEENS7_ILi96EEENS7_ILi192EEEEEELi128ENS_10bfloat16_tEfNS_4arch4Sm90ELb1ELb0ELb1ELb1ELb1ELb0ELb0ELb1ELb1ELb1ELb1ELb0EEENS1_21CollectiveEpilogueFwdINS6_IJSA_SA_SB_EEES9_SE_SG_Li256ELb1ELb1ELb1ELb0EEENS1_36VarlenDynamicPersistentTileSchedulerILi128ELi96ELi256ELi128ELb1ELb1ELb1ELb1ELb1ELb1EEEEEEEEEvNT_6ParamsE,@"STO_CUDA_ENTRY STV_DEFAULT"
_ZN7cutlass13device_kernelIN5flash11enable_sm90INS1_16FlashAttnFwdSm90INS1_25CollectiveMainloopFwdSm90ILi2EN4cute5tupleIJNS5_1CILi1EEES8_S8_EEENS6_IJNS7_ILi128EEENS7_ILi96EEENS7_ILi192EEEEEELi128ENS_10bfloat16_tEfNS_4arch4Sm90ELb1ELb0ELb1ELb1ELb1ELb0ELb0ELb1ELb1ELb1ELb1ELb0EEENS1_21CollectiveEpilogueFwdINS6_IJSA_SA_SB_EEES9_SE_SG_Li256ELb1ELb1ELb1ELb0EEENS1_36VarlenDynamicPersistentTileSchedulerILi128ELi96ELi256ELi128ELb1ELb1ELb1ELb1ELb1ELb1EEEEEEEEEvNT_6ParamsE:
[----:B------:R-:W-:Y:S01]  /*0000*/  LDC R1, c[0x0][0x37c] ;  /* 0x0000df00ff017b82 */ /* 0x000fe20000000800 */
[----:B------:R-:W-:Y:S05]  /*0010*/  EXIT ;  /* 0x000000000000794d */ /* 0x000fea0003800000 */
.L_x_7:
        /* <DEDUP_REMOVED lines=14> */
.L_x_16:


//--------------------- .text._ZN7cutlass13device_kernelIN5flash11enable_sm90INS1_16FlashAttnFwdSm90INS1_25CollectiveMainloopFwdSm90ILi2EN4cute5tupleIJNS5_1CILi1EEES8_S8_EEENS6_IJNS7_ILi128EEENS7_ILi96EEENS7_ILi192EEEEEELi128ENS_10bfloat16_tEfNS_4arch4Sm90ELb1ELb0ELb1ELb1ELb1ELb1ELb0ELb1ELb1ELb1ELb1ELb0EEENS1_21CollectiveEpilogueFwdINS6_IJSA_SA_SB_EEES9_SE_SG_Li256ELb1ELb1ELb1ELb0EEENS1_36VarlenDynamicPersistentTileSchedulerILi128ELi96ELi256ELi128ELb1ELb1ELb1ELb1ELb1ELb1EEEEEEEEEvNT_6ParamsE --------------------------
	.section	.text._ZN7cutlass13device_kernelIN5flash11enable_sm90INS1_16FlashAttnFwdSm90INS1_25CollectiveMainloopFwdSm90ILi2EN4cute5tupleIJNS5_1CILi1EEES8_S8_EEENS6_IJNS7_ILi128EEENS7_ILi96EEENS7_ILi192EEEEEELi128ENS_10bfloat16_tEfNS_4arch4Sm90ELb1ELb0ELb1ELb1ELb1ELb1ELb0ELb1ELb1ELb1ELb1ELb0EEENS1_21CollectiveEpilogueFwdINS6_IJSA_SA_SB_EEES9_SE_SG_Li256ELb1ELb1ELb1ELb0EEENS1_36VarlenDynamicPersistentTileSchedulerILi128ELi96ELi256ELi128ELb1ELb1ELb1ELb1ELb1ELb1EEEEEEEEEvNT_6ParamsE,"ax",@progbits
	.align	128
.text._ZN7cutlass13device_kernelIN5flash11enable_sm90INS1_16FlashAttnFwdSm90INS1_25CollectiveMainloopFwdSm90ILi2EN4cute5tupleIJNS5_1CILi1EEES8_S8_EEENS6_IJNS7_ILi128EEENS7_ILi96EEENS7_ILi192EEEEEELi128ENS_10bfloat16_tEfNS_4arch4Sm90ELb1ELb0ELb1ELb1ELb1ELb1ELb0ELb1ELb1ELb1ELb1ELb0EEENS1_21CollectiveEpilogueFwdINS6_IJSA_SA_SB_EEES9_SE_SG_Li256ELb1ELb1ELb1ELb0EEENS1_36VarlenDynamicPersistentTileSchedulerILi128ELi96ELi256ELi128ELb1ELb1ELb1ELb1ELb1ELb1EEEEEEEEEvNT_6ParamsE:
        .type           _ZN7cutlass13device_kernelIN5flash11enable_sm90INS1_16FlashAttnFwdSm90INS1_25CollectiveMainloopFwdSm90ILi2EN4cute5tupleIJNS5_1CILi1EEES8_S8_EEENS6_IJNS7_ILi128EEENS7_ILi96EEENS7_ILi192EEEEEELi128ENS_10bfloat16_tEfNS_4arch4Sm90ELb1ELb0ELb1ELb1ELb1ELb1ELb0ELb1ELb1ELb1ELb1ELb0EEENS1_21CollectiveEpilogueFwdINS6_IJSA_SA_SB_EEES9_SE_SG_Li256ELb1ELb1ELb1ELb0EEENS1_36VarlenDynamicPersistentTileSchedulerILi128ELi96ELi256ELi128ELb1ELb1ELb1ELb1ELb1ELb1EEEEEEEEEvNT_6ParamsE,@function
        .size           _ZN7cutlass13device_kernelIN5flash11enable_sm90INS1_16FlashAttnFwdSm90INS1_25CollectiveMainloopFwdSm90ILi2EN4cute5tupleIJNS5_1CILi1EEES8_S8_EEENS6_IJNS7_ILi128EEENS7_ILi96EEENS7_ILi192EEEEEELi128ENS_10bfloat16_tEfNS_4arch4Sm90ELb1ELb0ELb1ELb1ELb1ELb1ELb0ELb1ELb1ELb1ELb1ELb0EEENS1_21CollectiveEpilogueFwdINS6_IJSA_SA_SB_EEES9_SE_SG_Li256ELb1ELb1ELb1ELb0EEENS1_36VarlenDynamicPersistentTileSchedulerILi128ELi96ELi256ELi128ELb1ELb1ELb1ELb1ELb1ELb1EEEEEEEEEvNT_6ParamsE,(.L_x_17 - _ZN7cutlass13device_kernelIN5flash11enable_sm90INS1_16FlashAttnFwdSm90INS1_25CollectiveMainloopFwdSm90ILi2EN4cute5tupleIJNS5_1CILi1EEES8_S8_EEENS6_IJNS7_ILi128EEENS7_ILi96EEENS7_ILi192EEEEEELi128ENS_10bfloat16_tEfNS_4arch4Sm90ELb1ELb0ELb1ELb1ELb1ELb1ELb0ELb1ELb1ELb1ELb1ELb0EEENS1_21CollectiveEpilogueFwdINS6_IJSA_SA_SB_EEES9_SE_SG_Li256ELb1ELb1ELb1ELb0EEENS1_36VarlenDynamicPersistentTileSchedulerILi128ELi96ELi256ELi128ELb1ELb1ELb1ELb1ELb1ELb1EEEEEEEEEvNT_6ParamsE)
        .other          _ZN7cutlass13device_kernelIN5flash11enable_sm90INS1_16FlashAttnFwdSm90INS1_25CollectiveMainloopFwdSm90ILi2EN4cute5tupleIJNS5_1CILi1EEES8_S8_EEENS6_IJNS7_ILi128EEENS7_ILi96EEENS7_ILi192EEEEEELi128ENS_10bfloat16_tEfNS_4arch4Sm90ELb1ELb0ELb1ELb1ELb1ELb1ELb0ELb1ELb1ELb1ELb1ELb0EEENS1_21CollectiveEpilogueFwdINS6_IJSA_SA_SB_EEES9_SE_SG_Li256ELb1ELb1ELb1ELb0EEENS1_36VarlenDynamicPersistentTileSchedulerILi128ELi96ELi256ELi128ELb1ELb1ELb1ELb1ELb1ELb1EEEEEEEEEvNT_6ParamsE,@"STO_CUDA_ENTRY STV_DEFAULT"
_ZN7cutlass13device_kernelIN5flash11enable_sm90INS1_16FlashAttnFwdSm90INS1_25CollectiveMainloopFwdSm90ILi2EN4cute5tupleIJNS5_1CILi1EEES8_S8_EEENS6_IJNS7_ILi128EEENS7_ILi96EEENS7_ILi192EEEEEELi128ENS_10bfloat16_tEfNS_4arch4Sm90ELb1ELb0ELb1ELb1ELb1ELb1ELb0ELb1ELb1ELb1ELb1ELb0EEENS1_21CollectiveEpilogueFwdINS6_IJSA_SA_SB_EEES9_SE_SG_Li256ELb1ELb1ELb1ELb0EEENS1_36VarlenDynamicPersistentTileSchedulerILi128ELi96ELi256ELi128ELb1ELb1ELb1ELb1ELb1ELb1EEEEEEEEEvNT_6ParamsE:
[----:B------:R-:W-:Y:S01]  /*0000*/  LDC R1, c[0x0][0x37c] ;  /* 0x0000df00ff017b82 */ /* 0x000fe20000000800 */
[----:B------:R-:W-:Y:S05]  /*0010*/  EXIT ;  /* 0x000000000000794d */ /* 0x000fea0003800000 */
.L_x_8:
        /* <DEDUP_REMOVED lines=14> */
.L_x_17:


//--------------------- .nv.shared.reserved.0     --------------------------
	.section	.nv.shared.reserved.0,"aw",@nobits
	.weak		__nv_reservedSMEM_offset_0_alias
	.size		__nv_reservedSMEM_offset_0_alias, 0, 64
	.other		__nv_reservedSMEM_offset_0_alias,@"STO_CUDA_RESERVED_SHARED STV_DEFAULT"
__nv_reservedSMEM_offset_0_alias:
	.zero		0
	.zero		64


//--------------------- .nv.global                --------------------------
	.section	.nv.global,"aw",@nobits
.nv.global:
	.type		_ZN90_INTERNAL_d4a72ce5_54_flash_fwd_hdim192_128_bf16_paged_split_softcap_sm90_cu_f3e6f9ee_30874cute1_E,@object
	.size		_ZN90_INTERNAL_d4a72ce5_54_flash_fwd_hdim192_128_bf16_paged_split_softcap_sm90_cu_f3e6f9ee_30874cute1_E,(_ZN90_INTERNAL_d4a72ce5_54_flash_fwd_hdim192_128_bf16_paged_split_softcap_sm90_cu_f3e6f9ee_30874cuda3std3__45__cpo6cbeginE - _ZN90_INTERNAL_d4a72ce5_54_flash_fwd_hdim192_128_bf16_paged_split_softcap_sm90_cu_f3e6f9ee_30874cute1_E)
_ZN90_INTERNAL_d4a72ce5_54_flash_fwd_hdim192_128_bf16_paged_split_softcap_sm90_cu_f3e6f9ee_30874cute1_E:
	.zero		1
	.type		_ZN90_INTERNAL_d4a72ce5_54_flash_fwd_hdim192_128_bf16_paged_split_softcap_sm90_cu_f3e6f9ee_30874cuda3std3__45__cpo6cbeginE,@object
	.size		_ZN90_INTERNAL_d4a72ce5_54_flash_fwd_hdim192_128_bf16_paged_split_softcap_sm90_cu_f3e6f9ee_30874cuda3std3__45__cpo6cbeginE,(_ZN90_INTERNAL_d4a72ce5_54_flash_fwd_hdim192_128_bf16_paged_split_softcap_sm90_cu_f3e6f9ee_30874cuda3std3__48in_placeE - _ZN90_INTERNAL_d4a72ce5_54_flash_fwd_hdim192_128_bf16_paged_split_softcap_sm90_cu_f3e6f9ee_30874cuda3std3__45__cpo6cbeginE)
_ZN90_INTERNAL_d4a72ce5_54_flash_fwd_hdim192_128_bf16_paged_split_softcap_sm90_cu_f3e6f9ee_30874cuda3std3__45__cpo6cbeginE:
	.zero		1
	.type		_ZN90_INTERNAL_d4a72ce5_54_flash_fwd_hdim192_128_bf16_paged_split_softcap_sm90_cu_f3e6f9ee_30874cuda3std3__48in_placeE,@object
	.size		_ZN90_INTERNAL_d4a72ce5_54_flash_fwd_hdim192_128_bf16_paged_split_softcap_sm90_cu_f3e6f9ee_30874cuda3std3__48in_placeE,(_ZN90_INTERNAL_d4a72ce5_54_flash_fwd_hdim192_128_bf16_paged_split_softcap_sm90_cu_f3e6f9ee_30874cuda3std6ranges3__45__cpo9iter_moveE - _ZN90_INTERNAL_d4a72ce5_54_flash_fwd_hdim192_128_bf16_paged_split_softcap_sm90_cu_f3e6f9ee_30874cuda3std3__48in_placeE)
_ZN90_INTERNAL_d4a72ce5_54_flash_fwd_hdim192_128_bf16_paged_split_softcap_sm90_cu_f3e6f9ee_30874cuda3std3__48in_placeE:
	.zero		1
	.type		_ZN90_INTERNAL_d4a72ce5_54_flash_fwd_hdim192_128_bf16_paged_split_softcap_sm90_cu_f3e6f9ee_30874cuda3std6ranges3__45__cpo9iter_moveE,@object
	.size		_ZN90_INTERNAL_d4a72ce5_54_flash_fwd_hdim192_128_bf16_paged_split_softcap_sm90_cu_f3e6f9ee_30874cuda3std6ranges3__45__cpo9iter_moveE,(_ZN90_INTERNAL_d4a72ce5_54_flash_fwd_hdim192_128_bf16_paged_split_softcap_sm90_cu_f3e6f9ee_30874cuda3std3__45__cpo5beginE - _ZN90_INTERNAL_d4a72ce5_54_flash_fwd_hdim192_128_bf16_paged_split_softcap_sm90_cu_f3e6f9ee_30874cuda3std6ranges3__45__cpo9iter_moveE)
_ZN90_INTERNAL_d4a72ce5_54_flash_fwd_hdim192_128_bf16_paged_split_softcap_sm90_cu_f3e6f9ee_30874cuda3std6ranges3__45__cpo9iter_moveE:
	.zero		1
	.type		_ZN90_INTERNAL_d4a72ce5_54_flash_fwd_hdim192_128_bf16_paged_split_softcap_sm90_cu_f3e6f9ee_30874cuda3std3__45__cpo5beginE,@object
	.size		_ZN90_INTERNAL_d4a72ce5_54_flash_fwd_hdim192_128_bf16_paged_split_softcap_sm90_cu_f3e6f9ee_30874cuda3std3__45__cpo5beginE,(_ZN90_INTERNAL_d4a72ce5_54_flash_fwd_hdim192_128_bf16_paged_split_softcap_sm90_cu_f3e6f9ee_30874cuda3std3__492_GLOBAL__N__d4a72ce5_54_flash_fwd_hdim192_128_bf16_paged_split_softcap_sm90_cu_f3e6f9ee_30876ignoreE - _ZN90_INTERNAL_d4a72ce5_54_flash_fwd_hdim192_128_bf16_paged_split_softcap_sm90_cu_f3e6f9ee_30874cuda3std3__45__cpo5beginE)
_ZN90_INTERNAL_d4a72ce5_54_flash_fwd_hdim192_128_bf16_paged_split_softcap_sm90_cu_f3e6f9ee_30874cuda3std3__45__cpo5beginE:
	.zero		1
	.type		_ZN90_INTERNAL_d4a72ce5_54_flash_fwd_hdim192_128_bf16_paged_split_softcap_sm90_cu_f3e6f9ee_30874cuda3std3__492_GLOBAL__N__d4a72ce5_54_flash_fwd_hdim192_128_bf16_paged_split_softcap_sm90_cu_f3e6f9ee_30876ignoreE,@object
	.size		_ZN90_INTERNAL_d4a72ce5_54_flash_fwd_hdim192_128_bf16_paged_split_softcap_sm90_cu_f3e6f9ee_30874cuda3std3__492_GLOBAL__N__d4a72ce5_54_flash_fwd_hdim192_128_bf16_paged_split_softcap_sm90_cu_f3e6f9ee_30876ignoreE,(_ZN90_INTERNAL_d4a72ce5_54_flash_fwd_hdim192_128_bf16_paged_split_softcap_sm90_cu_f3e6f9ee_30874cute7productE - _ZN90_INTERNAL_d4a72ce5_54_flash_fwd_hdim192_128_bf16_paged_split_softcap_sm90_cu_f3e6f9ee_30874cuda3std3__492_GLOBAL__N__d4a72ce5_54_flash_fwd_hdim192_128_bf16_paged_split_softcap_sm90_cu_f3e6f9ee_30876ignoreE)
_ZN90_INTERNAL_d4a72ce5_54_flash_fwd_hdim192_128_bf16_paged_split_softcap_sm90_cu_f3e6f9ee_30874cuda3std3__492_GLOBAL__N__d4a72ce5_54_flash_fwd_hdim192_128_bf16_paged_split_softcap_sm90_cu_f3e6f9ee_30876ignoreE:
	.zero		1
	.type		_ZN90_INTERNAL_d4a72ce5_54_flash_fwd_hdim192_128_bf16_paged_split_softcap_sm90_cu_f3e6f9ee_30874cute7productE,@object
	.size		_ZN90_INTERNAL_d4a72ce5_54_flash_fwd_hdim192_128_bf16_paged_split_softcap_sm90_cu_f3e6f9ee_30874cute7productE,(_ZN90_INTERNAL_d4a72ce5_54_flash_fwd_hdim192_128_bf16_paged_split_softcap_sm90_cu_f3e6f9ee_30874cuda3std3__45__cpo3endE - _ZN90_INTERNAL_d4a72ce5_54_flash_fwd_hdim192_128_bf16_paged_split_softcap_sm90_cu_f3e6f9ee_30874cute7productE)
_ZN90_INTERNAL_d4a72ce5_54_flash_fwd_hdim192_128_bf16_paged_split_softcap_sm90_cu_f3e6f9ee_30874cute7productE:
	.zero		1
	.type		_ZN90_INTERNAL_d4a72ce5_54_flash_fwd_hdim192_128_bf16_paged_split_softcap_sm90_cu_f3e6f9ee_30874cuda3std3__45__cpo3endE,@object
	.size		_ZN90_INTERNAL_d4a72ce5_54_flash_fwd_hdim192_128_bf16_paged_split_softcap_sm90_cu_f3e6f9ee_30874cuda3std3__45__cpo3endE,(_ZN90_INTERNAL_d4a72ce5_54_flash_fwd_hdim192_128_bf16_paged_split_softcap_sm90_cu_f3e6f9ee_30874cuda3std3__419piecewise_constructE - _ZN90_INTERNAL_d4a72ce5_54_flash_fwd_hdim192_128_bf16_paged_split_softcap_sm90_cu_f3e6f9ee_30874cuda3std3__45__cpo3endE)
_ZN90_INTERNAL_d4a72ce5_54_flash_fwd_hdim192_128_bf16_paged_split_softcap_sm90_cu_f3e6f9ee_30874cuda3std3__45__cpo3endE:
	.zero		1
	.type		_ZN90_INTERNAL_d4a72ce5_54_flash_fwd_hdim192_128_bf16_paged_split_softcap_sm90_cu_f3e6f9ee_30874cuda3std3__419piecewise_constructE,@object
	.size		_ZN90_INTERNAL_d4a72ce5_54_flash_fwd_hdim192_128_bf16_paged_split_softcap_sm90_cu_f3e6f9ee_30874cuda3std3__419piecewise_constructE,(_ZN90_INTERNAL_d4a72ce5_54_flash_fwd_hdim192_128_bf16_paged_split_softcap_sm90_cu_f3e6f9ee_30874cuda3std3__45__cpo4cendE - _ZN90_INTERNAL_d4a72ce5_54_flash_fwd_hdim192_128_bf16_paged_split_softcap_sm90_cu_f3e6f9ee_30874cuda3std3__419piecewise_constructE)
_ZN90_INTERNAL_d4a72ce5_54_flash_fwd_hdim192_128_bf16_paged_split_softcap_sm90_cu_f3e6f9ee_30874cuda3std3__419piecewise_constructE:
	.zero		1
	.type		_ZN90_INTERNAL_d4a72ce5_54_flash_fwd_hdim192_128_bf16_paged_split_softcap_sm90_cu_f3e6f9ee_30874cuda3std3__45__cpo4cendE,@object
	.size		_ZN90_INTERNAL_d4a72ce5_54_flash_fwd_hdim192_128_bf16_paged_split_softcap_sm90_cu_f3e6f9ee_30874cuda3std3__45__cpo4cendE,(_ZN90_INTERNAL_d4a72ce5_54_flash_fwd_hdim192_128_bf16_paged_split_softcap_sm90_cu_f3e6f9ee_30874cuda3std6ranges3__45__cpo4swapE - _ZN90_INTERNAL_d4a72ce5_54_flash_fwd_hdim192_128_bf16_paged_split_softcap_sm90_cu_f3e6f9ee_30874cuda3std3__45__cpo4cendE)
_ZN90_INTERNAL_d4a72ce5_54_flash_fwd_hdim192_128_bf16_paged_split_softcap_sm90_cu_f3e6f9ee_30874cuda3std3__45__cpo4cendE:
	.zero		1
	.type		_ZN90_INTERNAL_d4a72ce5_54_flash_fwd_hdim192_128_bf16_paged_split_softcap_sm90_cu_f3e6f9ee_30874cuda3std6ranges3__45__cpo4swapE,@object
	.size		_ZN90_INTERNAL_d4a72ce5_54_flash_fwd_hdim192_128_bf16_paged_split_softcap_sm90_cu_f3e6f9ee_30874cuda3std6ranges3__45__cpo4swapE,(.L_7 - _ZN90_INTERNAL_d4a72ce5_54_flash_fwd_hdim192_128_bf16_paged_split_softcap_sm90_cu_f3e6f9ee_30874cuda3std6ranges3__45__cpo4swapE)
_ZN90_INTERNAL_d4a72ce5_54_flash_fwd_hdim192_128_bf16_paged_split_softcap_sm90_cu_f3e6f9ee_30874cuda3std6ranges3__45__cpo4swapE:
	.zero		1
.L_7:


//--------------------- .nv.constant0._ZN7cutlass13device_kernelIN5flash11enable_sm90INS1_16FlashAttnFwdSm90INS1_25CollectiveMainloopFwdSm90ILi2EN4cute5tupleIJNS5_1CILi1EEES8_S8_EEENS6_IJNS7_ILi128EEENS7_ILi96EEENS7_ILi192EEEEEELi128ENS_10bfloat16_tEfNS_4arch4Sm90ELb0ELb0ELb1ELb0ELb1ELb0ELb0ELb1ELb1ELb1ELb1ELb0EEENS1_21CollectiveEpilogueFwdINS6_IJSA_SA_SB_EEES9_SE_SG_Li256ELb0ELb1ELb1ELb0EEENS1_19SingleTileSchedulerILb0ELb1ELb1ELi128EEEEEEEEEvNT_6ParamsE --------------------------
	.section	.nv.constant0._ZN7cutlass13device_kernelIN5flash11enable_sm90INS1_16FlashAttnFwdSm90INS1_25CollectiveMainloopFwdSm90ILi2EN4cute5tupleIJNS5_1CILi1EEES8_S8_EEENS6_IJNS7_ILi128EEENS7_ILi96EEENS7_ILi192EEEEEELi128ENS_10bfloat16_tEfNS_4arch4Sm90ELb0ELb0ELb1ELb0ELb1ELb0ELb0ELb1ELb1ELb1ELb1ELb0EEENS1_21CollectiveEpilogueFwdINS6_IJSA_SA_SB_EEES9_SE_SG_Li256ELb0ELb1ELb1ELb0EEENS1_19SingleTileSchedulerILb0ELb1ELb1ELi128EEEEEEEEEvNT_6ParamsE,"a",@progbits
	.sectionflags	@""
	.align	4
.nv.constant0._ZN7cutlass13device_kernelIN5flash11enable_sm90INS1_16FlashAttnFwdSm90INS1_25CollectiveMainloopFwdSm90ILi2EN4cute5tupleIJNS5_1CILi1EEES8_S8_EEENS6_IJNS7_ILi128EEENS7_ILi96EEENS7_ILi192EEEEEELi128ENS_10bfloat16_tEfNS_4arch4Sm90ELb0ELb0ELb1ELb0ELb1ELb0ELb0ELb1ELb1ELb1ELb1ELb0EEENS1_21CollectiveEpilogueFwdINS6_IJSA_SA_SB_EEES9_SE_SG_Li256ELb0ELb1ELb1ELb0EEENS1_19SingleTileSchedulerILb0ELb1ELb1ELi128EEEEEEEEEvNT_6ParamsE:
	.zero		3456


//--------------------- .nv.constant0._ZN7cutlass13device_kernelIN5flash11enable_sm90INS1_16FlashAttnFwdSm90INS1_25CollectiveMainloopFwdSm90ILi2EN4cute5tupleIJNS5_1CILi1EEES8_S8_EEENS6_IJNS7_ILi128EEENS7_ILi96EEENS7_ILi192EEEEEELi128ENS_10bfloat16_tEfNS_4arch4Sm90ELb0ELb0ELb1ELb1ELb1ELb0ELb0ELb1ELb1ELb1ELb1ELb0EEENS1_21CollectiveEpilogueFwdINS6_IJSA_SA_SB_EEES9_SE_SG_Li256ELb1ELb1ELb1ELb0EEENS1_36VarlenDynamicPersistentTileSchedulerILi128ELi96ELi256ELi128ELb1ELb1ELb1ELb0ELb1ELb1EEEEEEEEEvNT_6ParamsE --------------------------
	.section	.nv.constant0._ZN7cutlass13device_kernelIN5flash11enable_sm90INS1_16FlashAttnFwdSm90INS1_25CollectiveMainloopFwdSm90ILi2EN4cute5tupleIJNS5_1CILi1EEES8_S8_EEENS6_IJNS7_ILi128EEENS7_ILi96EEENS7_ILi192EEEEEELi128ENS_10bfloat16_tEfNS_4arch4Sm90ELb0ELb0ELb1ELb1ELb1ELb0ELb0ELb1ELb1ELb1ELb1ELb0EEENS1_21CollectiveEpilogueFwdINS6_IJSA_SA_SB_EEES9_SE_SG_Li256ELb1ELb1ELb1ELb0EEENS1_36VarlenDynamicPersistentTileSchedulerILi128ELi96ELi256ELi128ELb1ELb1ELb1ELb0ELb1ELb1EEEEEEEEEvNT_6ParamsE,"a",@progbits
	.sectionflags	@""
	.align	4
.nv.constant0._ZN7cutlass13device_kernelIN5flash11enable_sm90INS1_16FlashAttnFwdSm90INS1_25CollectiveMainloopFwdSm90ILi2EN4cute5tupleIJNS5_1CILi1EEES8_S8_EEENS6_IJNS7_ILi128EEENS7_ILi96EEENS7_ILi192EEEEEELi128ENS_10bfloat16_tEfNS_4arch4Sm90ELb0ELb0ELb1ELb1ELb1ELb0ELb0ELb1ELb1ELb1ELb1ELb0EEENS1_21CollectiveEpilogueFwdINS6_IJSA_SA_SB_EEES9_SE_SG_Li256ELb1ELb1ELb1ELb0EEENS1_36VarlenDynamicPersistentTileSchedulerILi128ELi96ELi256ELi128ELb1ELb1ELb1ELb0ELb1ELb1EEEEEEEEEvNT_6ParamsE:
	.zero		3584


//--------------------- .nv.constant0._ZN7cutlass13device_kernelIN5flash11enable_sm90INS1_16FlashAttnFwdSm90INS1_25CollectiveMainloopFwdSm90ILi2EN4cute5tupleIJNS5_1CILi1EEES8_S8_EEENS6_IJNS7_ILi128EEENS7_ILi96EEENS7_ILi192EEEEEELi128ENS_10bfloat16_tEfNS_4arch4Sm90ELb0ELb0ELb1ELb1ELb1ELb1ELb0ELb1ELb1ELb1ELb1ELb0EEENS1_21CollectiveEpilogueFwdINS6_IJSA_SA_SB_EEES9_SE_SG_Li256ELb1ELb1ELb1ELb0EEENS1_36VarlenDynamicPersistentTileSchedulerILi128ELi96ELi256ELi128ELb1ELb1ELb1ELb0ELb1ELb1EEEEEEEEEvNT_6ParamsE --------------------------
	.section	.nv.constant0._ZN7cutlass13device_kernelIN5flash11enable_sm90INS1_16FlashAttnFwdSm90INS1_25CollectiveMainloopFwdSm90ILi2EN4cute5tupleIJNS5_1CILi1EEES8_S8_EEENS6_IJNS7_ILi128EEENS7_ILi96EEENS7_ILi192EEEEEELi128ENS_10bfloat16_tEfNS_4arch4Sm90ELb0ELb0ELb1ELb1ELb1ELb1ELb0ELb1ELb1ELb1ELb1ELb0EEENS1_21CollectiveEpilogueFwdINS6_IJSA_SA_SB_EEES9_SE_SG_Li256ELb1ELb1ELb1ELb0EEENS1_36VarlenDynamicPersistentTileSchedulerILi128ELi96ELi256ELi128ELb1ELb1ELb1ELb0ELb1ELb1EEEEEEEEEvNT_6ParamsE,"a",@progbits
	.sectionflags	@""
	.align	4
.nv.constant0._ZN7cutlass13device_kernelIN5flash11enable_sm90INS1_16FlashAttnFwdSm90INS1_25CollectiveMainloopFwdSm90ILi2EN4cute5tupleIJNS5_1CILi1EEES8_S8_EEENS6_IJNS7_ILi128EEENS7_ILi96EEENS7_ILi192EEEEEELi128ENS_10bfloat16_tEfNS_4arch4Sm90ELb0ELb0ELb1ELb1ELb1ELb1ELb0ELb1ELb1ELb1ELb1ELb0EEENS1_21CollectiveEpilogueFwdINS6_IJSA_SA_SB_EEES9_SE_SG_Li256ELb1ELb1ELb1ELb0EEENS1_36VarlenDynamicPersistentTileSchedulerILi128ELi96ELi256ELi128ELb1ELb1ELb1ELb0ELb1ELb1EEEEEEEEEvNT_6ParamsE:
	.zero		3584


//--------------------- .nv.constant0._ZN7cutlass13device_kernelIN5flash11enable_sm90INS1_16FlashAttnFwdSm90INS1_25CollectiveMainloopFwdSm90ILi2EN4cute5tupleIJNS5_1CILi1EEES8_S8_EEENS6_IJNS7_ILi128EEENS7_ILi96EEENS7_ILi192EEEEEELi128ENS_10bfloat16_tEfNS_4arch4Sm90ELb0ELb1ELb1ELb0ELb1ELb0ELb0ELb1ELb1ELb1ELb1ELb0EEENS1_21CollectiveEpilogueFwdINS6_IJSA_SA_SB_EEES9_SE_SG_Li256ELb0ELb1ELb1ELb0EEENS1_19SingleTileSchedulerILb0ELb1ELb1ELi128EEEEEEEEEvNT_6ParamsE --------------------------
	.section	.nv.constant0._ZN7cutlass13device_kernelIN5flash11enable_sm90INS1_16FlashAttnFwdSm90INS1_25CollectiveMainloopFwdSm90ILi2EN4cute5tupleIJNS5_1CILi1EEES8_S8_EEENS6_IJNS7_ILi128EEENS7_ILi96EEENS7_ILi192EEEEEELi128ENS_10bfloat16_tEfNS_4arch4Sm90ELb0ELb1ELb1ELb0ELb1ELb0ELb0ELb1ELb1ELb1ELb1ELb0EEENS1_21CollectiveEpilogueFwdINS6_IJSA_SA_SB_EEES9_SE_SG_Li256ELb0ELb1ELb1ELb0EEENS1_19SingleTileSchedulerILb0ELb1ELb1ELi128EEEEEEEEEvNT_6ParamsE,"a",@progbits
	.sectionflags	@""
	.align	4
.nv.constant0._ZN7cutlass13device_kernelIN5flash11enable_sm90INS1_16FlashAttnFwdSm90INS1_25CollectiveMainloopFwdSm90ILi2EN4cute5tupleIJNS5_1CILi1EEES8_S8_EEENS6_IJNS7_ILi128EEENS7_ILi96EEENS7_ILi192EEEEEELi128ENS_10bfloat16_tEfNS_4arch4Sm90ELb0ELb1ELb1ELb0ELb1ELb0ELb0ELb1ELb1ELb1ELb1ELb0EEENS1_21CollectiveEpilogueFwdINS6_IJSA_SA_SB_EEES9_SE_SG_Li256ELb0ELb1ELb1ELb0EEENS1_19SingleTileSchedulerILb0ELb1ELb1ELi128EEEEEEEEEvNT_6ParamsE:
	.zero		3456


//--------------------- .nv.constant0._ZN7cutlass13device_kernelIN5flash11enable_sm90INS1_16FlashAttnFwdSm90INS1_25CollectiveMainloopFwdSm90ILi2EN4cute5tupleIJNS5_1CILi1EEES8_S8_EEENS6_IJNS7_ILi128EEENS7_ILi96EEENS7_ILi192EEEEEELi128ENS_10bfloat16_tEfNS_4arch4Sm90ELb0ELb1ELb1ELb1ELb1ELb0ELb0ELb1ELb1ELb1ELb1ELb0EEENS1_21CollectiveEpilogueFwdINS6_IJSA_SA_SB_EEES9_SE_SG_Li256ELb1ELb1ELb1ELb0EEENS1_36VarlenDynamicPersistentTileSchedulerILi128ELi96ELi256ELi128ELb1ELb1ELb1ELb1ELb0ELb1EEEEEEEEEvNT_6ParamsE --------------------------
	.section	.nv.constant0._ZN7cutlass13device_kernelIN5flash11enable_sm90INS1_16FlashAttnFwdSm90INS1_25CollectiveMainloopFwdSm90ILi2EN4cute5tupleIJNS5_1CILi1EEES8_S8_EEENS6_IJNS7_ILi128EEENS7_ILi96EEENS7_ILi192EEEEEELi128ENS_10bfloat16_tEfNS_4arch4Sm90ELb0ELb1ELb1ELb1ELb1ELb0ELb0ELb1ELb1ELb1ELb1ELb0EEENS1_21CollectiveEpilogueFwdINS6_IJSA_SA_SB_EEES9_SE_SG_Li256ELb1ELb1ELb1ELb0EEENS1_36VarlenDynamicPersistentTileSchedulerILi128ELi96ELi256ELi128ELb1ELb1ELb1ELb1ELb0ELb1EEEEEEEEEvNT_6ParamsE,"a",@progbits
	.sectionflags	@""
	.align	4
.nv.constant0._ZN7cutlass13device_kernelIN5flash11enable_sm90INS1_16FlashAttnFwdSm90INS1_25CollectiveMainloopFwdSm90ILi2EN4cute5tupleIJNS5_1CILi1EEES8_S8_EEENS6_IJNS7_ILi128EEENS7_ILi96EEENS7_ILi192EEEEEELi128ENS_10bfloat16_tEfNS_4arch4Sm90ELb0ELb1ELb1ELb1ELb1ELb0ELb0ELb1ELb1ELb1ELb1ELb0EEENS1_21CollectiveEpilogueFwdINS6_IJSA_SA_SB_EEES9_SE_SG_Li256ELb1ELb1ELb1ELb0EEENS1_36VarlenDynamicPersistentTileSchedulerILi128ELi96ELi256ELi128ELb1ELb1ELb1ELb1ELb0ELb1EEEEEEEEEvNT_6ParamsE:
	.zero		3584


//--------------------- .nv.constant0._ZN7cutlass13device_kernelIN5flash11enable_sm90INS1_16FlashAttnFwdSm90INS1_25CollectiveMainloopFwdSm90ILi2EN4cute5tupleIJNS5_1CILi1EEES8_S8_EEENS6_IJNS7_ILi128EEENS7_ILi96EEENS7_ILi192EEEEEELi128ENS_10bfloat16_tEfNS_4arch4Sm90ELb0ELb1ELb1ELb1ELb1ELb1ELb0ELb1ELb1ELb1ELb1ELb0EEENS1_21CollectiveEpilogueFwdINS6_IJSA_SA_SB_EEES9_SE_SG_Li256ELb1ELb1ELb1ELb0EEENS1_36VarlenDynamicPersistentTileSchedulerILi128ELi96ELi256ELi128ELb1ELb1ELb1ELb1ELb0ELb1EEEEEEEEEvNT_6ParamsE --------------------------
	.section	.nv.constant0._ZN7cutlass13device_kernelIN5flash11enable_sm90INS1_16FlashAttnFwdSm90INS1_25CollectiveMainloopFwdSm90ILi2EN4cute5tupleIJNS5_1CILi1EEES8_S8_EEENS6_IJNS7_ILi128EEENS7_ILi96EEENS7_ILi192EEEEEELi128ENS_10bfloat16_tEfNS_4arch4Sm90ELb0ELb1ELb1ELb1ELb1ELb1ELb0ELb1ELb1ELb1ELb1ELb0EEENS1_21CollectiveEpilogueFwdINS6_IJSA_SA_SB_EEES9_SE_SG_Li256ELb1ELb1ELb1ELb0EEENS1_36VarlenDynamicPersistentTileSchedulerILi128ELi96ELi256ELi128ELb1ELb1ELb1ELb1ELb0ELb1EEEEEEEEEvNT_6ParamsE,"a",@progbits
	.sectionflags	@""
	.align	4
.nv.constant0._ZN7cutlass13device_kernelIN5flash11enable_sm90INS1_16FlashAttnFwdSm90INS1_25CollectiveMainloopFwdSm90ILi2EN4cute5tupleIJNS5_1CILi1EEES8_S8_EEENS6_IJNS7_ILi128EEENS7_ILi96EEENS7_ILi192EEEEEELi128ENS_10bfloat16_tEfNS_4arch4Sm90ELb0ELb1ELb1ELb1ELb1ELb1ELb0ELb1ELb1ELb1ELb1ELb0EEENS1_21CollectiveEpilogueFwdINS6_IJSA_SA_SB_EEES9_SE_SG_Li256ELb1ELb1ELb1ELb0EEENS1_36VarlenDynamicPersistentTileSchedulerILi128ELi96ELi256ELi128ELb1ELb1ELb1ELb1ELb0ELb1EEEEEEEEEvNT_6ParamsE:
	.zero		3584


//--------------------- .nv.constant0._ZN7cutlass13device_kernelIN5flash11enable_sm90INS1_16FlashAttnFwdSm90INS1_25CollectiveMainloopFwdSm90ILi2EN4cute5tupleIJNS5_1CILi1EEES8_S8_EEENS6_IJNS7_ILi128EEENS7_ILi96EEENS7_ILi192EEEEEELi128ENS_10bfloat16_tEfNS_4arch4Sm90ELb1ELb0ELb1ELb0ELb1ELb0ELb0ELb1ELb1ELb1ELb1ELb0EEENS1_21CollectiveEpilogueFwdINS6_IJSA_SA_SB_EEES9_SE_SG_Li256ELb0ELb1ELb1ELb0EEENS1_19SingleTileSchedulerILb0ELb1ELb1ELi128EEEEEEEEEvNT_6ParamsE --------------------------
	.section	.nv.constant0._ZN7cutlass13device_kernelIN5flash11enable_sm90INS1_16FlashAttnFwdSm90INS1_25CollectiveMainloopFwdSm90ILi2EN4cute5tupleIJNS5_1CILi1EEES8_S8_EEENS6_IJNS7_ILi128EEENS7_ILi96EEENS7_ILi192EEEEEELi128ENS_10bfloat16_tEfNS_4arch4Sm90ELb1ELb0ELb1ELb0ELb1ELb0ELb0ELb1ELb1ELb1ELb1ELb0EEENS1_21CollectiveEpilogueFwdINS6_IJSA_SA_SB_EEES9_SE_SG_Li256ELb0ELb1ELb1ELb0EEENS1_19SingleTileSchedulerILb0ELb1ELb1ELi128EEEEEEEEEvNT_6ParamsE,"a",@progbits
	.sectionflags	@""
	.align	4
.nv.constant0._ZN7cutlass13device_kernelIN5flash11enable_sm90INS1_16FlashAttnFwdSm90INS1_25CollectiveMainloopFwdSm90ILi2EN4cute5tupleIJNS5_1CILi1EEES8_S8_EEENS6_IJNS7_ILi128EEENS7_ILi96EEENS7_ILi192EEEEEELi128ENS_10bfloat16_tEfNS_4arch4Sm90ELb1ELb0ELb1ELb0ELb1ELb0ELb0ELb1ELb1ELb1ELb1ELb0EEENS1_21CollectiveEpilogueFwdINS6_IJSA_SA_SB_EEES9_SE_SG_Li256ELb0ELb1ELb1ELb0EEENS1_19SingleTileSchedulerILb0ELb1ELb1ELi128EEEEEEEEEvNT_6ParamsE:
	.zero		3456


//--------------------- .nv.constant0._ZN7cutlass13device_kernelIN5flash11enable_sm90INS1_16FlashAttnFwdSm90INS1_25CollectiveMainloopFwdSm90ILi2EN4cute5tupleIJNS5_1CILi1EEES8_S8_EEENS6_IJNS7_ILi128EEENS7_ILi96EEENS7_ILi192EEEEEELi128ENS_10bfloat16_tEfNS_4arch4Sm90ELb1ELb0ELb1ELb1ELb1ELb0ELb0ELb1ELb1ELb1ELb1ELb0EEENS1_21CollectiveEpilogueFwdINS6_IJSA_SA_SB_EEES9_SE_SG_Li256ELb1ELb1ELb1ELb0EEENS1_36VarlenDynamicPersistentTileSchedulerILi128ELi96ELi256ELi128ELb1ELb1ELb1ELb1ELb1ELb1EEEEEEEEEvNT_6ParamsE --------------------------
	.section	.nv.constant0._ZN7cutlass13device_kernelIN5flash11enable_sm90INS1_16FlashAttnFwdSm90INS1_25CollectiveMainloopFwdSm90ILi2EN4cute5tupleIJNS5_1CILi1EEES8_S8_EEENS6_IJNS7_ILi128EEENS7_ILi96EEENS7_ILi192EEEEEELi128ENS_10bfloat16_tEfNS_4arch4Sm90ELb1ELb0ELb1ELb1ELb1ELb0ELb0ELb1ELb1ELb1ELb1ELb0EEENS1_21CollectiveEpilogueFwdINS6_IJSA_SA_SB_EEES9_SE_SG_Li256ELb1ELb1ELb1ELb0EEENS1_36VarlenDynamicPersistentTileSchedulerILi128ELi96ELi256ELi128ELb1ELb1ELb1ELb1ELb1ELb1EEEEEEEEEvNT_6ParamsE,"a",@progbits
	.sectionflags	@""
	.align	4
.nv.constant0._ZN7cutlass13device_kernelIN5flash11enable_sm90INS1_16FlashAttnFwdSm90INS1_25CollectiveMainloopFwdSm90ILi2EN4cute5tupleIJNS5_1CILi1EEES8_S8_EEENS6_IJNS7_ILi128EEENS7_ILi96EEENS7_ILi192EEEEEELi128ENS_10bfloat16_tEfNS_4arch4Sm90ELb1ELb0ELb1ELb1ELb1ELb0ELb0ELb1ELb1ELb1ELb1ELb0EEENS1_21CollectiveEpilogueFwdINS6_IJSA_SA_SB_EEES9_SE_SG_Li256ELb1ELb1ELb1ELb0EEENS1_36VarlenDynamicPersistentTileSchedulerILi128ELi96ELi256ELi128ELb1ELb1ELb1ELb1ELb1ELb1EEEEEEEEEvNT_6ParamsE:
	.zero		3584


//--------------------- .nv.constant0._ZN7cutlass13device_kernelIN5flash11enable_sm90INS1_16FlashAttnFwdSm90INS1_25CollectiveMainloopFwdSm90ILi2EN4cute5tupleIJNS5_1CILi1EEES8_S8_EEENS6_IJNS7_ILi128EEENS7_ILi96EEENS7_ILi192EEEEEELi128ENS_10bfloat16_tEfNS_4arch4Sm90ELb1ELb0ELb1ELb1ELb1ELb1ELb0ELb1ELb1ELb1ELb1ELb0EEENS1_21CollectiveEpilogueFwdINS6_IJSA_SA_SB_EEES9_SE_SG_Li256ELb1ELb1ELb1ELb0EEENS1_36VarlenDynamicPersistentTileSchedulerILi128ELi96ELi256ELi128ELb1ELb1ELb1ELb1ELb1ELb1EEEEEEEEEvNT_6ParamsE --------------------------
	.section	.nv.constant0._ZN7cutlass13device_kernelIN5flash11enable_sm90INS1_16FlashAttnFwdSm90INS1_25CollectiveMainloopFwdSm90ILi2EN4cute5tupleIJNS5_1CILi1EEES8_S8_EEENS6_IJNS7_ILi128EEENS7_ILi96EEENS7_ILi192EEEEEELi128ENS_10bfloat16_tEfNS_4arch4Sm90ELb1ELb0ELb1ELb1ELb1ELb1ELb0ELb1ELb1ELb1ELb1ELb0EEENS1_21CollectiveEpilogueFwdINS6_IJSA_SA_SB_EEES9_SE_SG_Li256ELb1ELb1ELb1ELb0EEENS1_36VarlenDynamicPersistentTileSchedulerILi128ELi96ELi256ELi128ELb1ELb1ELb1ELb1ELb1ELb1EEEEEEEEEvNT_6ParamsE,"a",@progbits
	.sectionflags	@""
	.align	4
.nv.constant0._ZN7cutlass13device_kernelIN5flash11enable_sm90INS1_16FlashAttnFwdSm90INS1_25CollectiveMainloopFwdSm90ILi2EN4cute5tupleIJNS5_1CILi1EEES8_S8_EEENS6_IJNS7_ILi128EEENS7_ILi96EEENS7_ILi192EEEEEELi128ENS_10bfloat16_tEfNS_4arch4Sm90ELb1ELb0ELb1ELb1ELb1ELb1ELb0ELb1ELb1ELb1ELb1ELb0EEENS1_21CollectiveEpilogueFwdINS6_IJSA_SA_SB_EEES9_SE_SG_Li256ELb1ELb1ELb1ELb0EEENS1_36VarlenDynamicPersistentTileSchedulerILi128ELi96ELi256ELi128ELb1ELb1ELb1ELb1ELb1ELb1EEEEEEEEEvNT_6ParamsE:
	.zero		3584


//--------------------- SYMBOLS --------------------------

	.type		.nv.reservedSmem.offset0,@object
	.size		.nv.reservedSmem.offset0,0x4
